	.target	sm_100a

	.elftype	@"ET_EXEC"


//--------------------- .note.nv.tkinfo           --------------------------
	.section	.note.nv.tkinfo,"",@"SHT_NOTE"
	.sectionflags	@"SHF_NOTE_NV_TKINFO"
	.tkinfo
        /*0018*/ 	.word	0x00000002
        /*0030*/ 	.string	""
        /*0030*/ 	.string	"ptxas"
        /*0030*/ 	.string	"Cuda compilation tools, release 13.0, V13.0.88"
        /*0030*/ 	.string	"Build cuda_13.0.r13.0/compiler.36424714_0"
        /*0030*/ 	.string	"-arch sm_100a -m 64 "



//--------------------- .note.nv.cuinfo           --------------------------
	.section	.note.nv.cuinfo,"",@"SHT_NOTE"
	.sectionflags	@"SHF_NOTE_NV_CUINFO"
        /*0018*/ 	.short	0x0002
        /*001a*/ 	.short	0x0064
        /*001c*/ 	.short	0x0082
	.zero		2


//--------------------- .nv.info                  --------------------------
	.section	.nv.info,"",@"SHT_CUDA_INFO"
	.align	4


	//----- nvinfo : EIATTR_REGCOUNT
	.align		4
        /*0000*/ 	.byte	0x04, 0x2f
        /*0002*/ 	.short	(.L_19 - .L_18)
	.align		4
.L_18:
        /*0004*/ 	.word	index@(_ZN7cutlass13device_kernelINS_4gemm6kernel13GemmUniversalIN4cute5tupleIJiiiiEEENS1_10collective13CollectiveMmaINS1_35MainloopSm100TmaUmmaWarpSpecializedILi34ELi2ELi4ENS5_IJNS4_1CILi1EEESB_SB_EEEEENS5_IJNSA_ILi64EEENSA_ILi128EEENSA_ILi32EEEEEENS_12float_e4m3_tENS5_IJSB_llEEESI_NS5_IJlSB_lEEENS4_8TiledMMAINS4_8MMA_AtomIJNS4_10MMA_TraitsINS4_19SM100_MMA_F8F6F4_SSEJSI_SI_fSE_SF_NS4_17integral_constantINS4_4UMMA5MajorELSR_1EEENSP_ISR_LSR_0EEENSP_INSQ_7ScaleInELSU_0EEESV_EEEEEENS4_6LayoutISC_NS5_IJNSA_ILi0EEESZ_SZ_EEEEENS5_IJNS4_10UnderscoreES12_S12_EEEEENS4_13SM90_TMA_LOADENS4_14ComposedLayoutINS4_7SwizzleILi2ELi4ELi3EEENS4_18smem_ptr_flag_bitsILi8EEENSY_INS5_IJSE_NSA_ILi8EEEEEENS5_IJSB_SE_EEEEEEEvNS4_8identityES15_NS16_INS17_ILi1ELi4ELi3EEES1A_NSY_INS5_IJS1B_SG_EEENS5_IJSG_SB_EEEEEEEvS1G_EENS_8epilogue10collective18CollectiveEpilogueINS1N_23Sm100TmaWarpSpecializedILi2ELi2ELi32ELb0ELb0EEEJSH_NS5_IJNSY_ISE_SB_EES1S_EEESI_SK_SI_SK_NS1N_6fusion15FusionCallbacksIS1R_NS1U_17LinearCombinationISI_fSI_fLNS_15FloatRoundStyleE2EEESH_S1T_JEEENS4_5SM1004TMEM4LOAD26SM100_TMEM_LOAD_16dp32b32xES15_NS16_IS18_S1A_NSY_INS5_IJS1B_SE_EEENS5_IJSE_SB_EEEEEEENS4_39AutoVectorizingCopyWithAssumedAlignmentILi128EEENS4_14SM90_TMA_STOREES27_S29_S29_EEEvvEEEEvNT_6ParamsE)
        /*0008*/ 	.word	0x00000080


	//----- nvinfo : EIATTR_FRAME_SIZE
	.align		4
.L_19:
        /*000c*/ 	.byte	0x04, 0x11
        /*000e*/ 	.short	(.L_21 - .L_20)
	.align		4
.L_20:
        /*0010*/ 	.word	index@($__internal_2_$__cuda_sm10x_tcgen05_guardrail_trap_unallocated_columns_being_dealloced)
        /*0014*/ 	.word	0x00000000


	//----- nvinfo : EIATTR_FRAME_SIZE
	.align		4
.L_21:
        /*0018*/ 	.byte	0x04, 0x11
        /*001a*/ 	.short	(.L_23 - .L_22)
	.align		4
.L_22:
        /*001c*/ 	.word	index@($__internal_1_$__cuda_sm10x_tcgen05_guardrail_trap_phase_invalid_during_alloc)
        /*0020*/ 	.word	0x00000000


	//----- nvinfo : EIATTR_FRAME_SIZE
	.align		4
.L_23:
        /*0024*/ 	.byte	0x04, 0x11
        /*0026*/ 	.short	(.L_25 - .L_24)
	.align		4
.L_24:
        /*0028*/ 	.word	index@($__internal_0_$__cuda_sm10x_tcgen05_guardrail_trap_col_being_dealloced_not_returned_by_alloc)
        /*002c*/ 	.word	0x00000000


	//----- nvinfo : EIATTR_FRAME_SIZE
	.align		4
.L_25:
        /*0030*/ 	.byte	0x04, 0x11
        /*0032*/ 	.short	(.L_27 - .L_26)
	.align		4
.L_26:
        /*0034*/ 	.word	index@(_ZN7cutlass13device_kernelINS_4gemm6kernel13GemmUniversalIN4cute5tupleIJiiiiEEENS1_10collective13CollectiveMmaINS1_35MainloopSm100TmaUmmaWarpSpecializedILi34ELi2ELi4ENS5_IJNS4_1CILi1EEESB_SB_EEEEENS5_IJNSA_ILi64EEENSA_ILi128EEENSA_ILi32EEEEEENS_12float_e4m3_tENS5_IJSB_llEEESI_NS5_IJlSB_lEEENS4_8TiledMMAINS4_8MMA_AtomIJNS4_10MMA_TraitsINS4_19SM100_MMA_F8F6F4_SSEJSI_SI_fSE_SF_NS4_17integral_constantINS4_4UMMA5MajorELSR_1EEENSP_ISR_LSR_0EEENSP_INSQ_7ScaleInELSU_0EEESV_EEEEEENS4_6LayoutISC_NS5_IJNSA_ILi0EEESZ_SZ_EEEEENS5_IJNS4_10UnderscoreES12_S12_EEEEENS4_13SM90_TMA_LOADENS4_14ComposedLayoutINS4_7SwizzleILi2ELi4ELi3EEENS4_18smem_ptr_flag_bitsILi8EEENSY_INS5_IJSE_NSA_ILi8EEEEEENS5_IJSB_SE_EEEEEEEvNS4_8identityES15_NS16_INS17_ILi1ELi4ELi3EEES1A_NSY_INS5_IJS1B_SG_EEENS5_IJSG_SB_EEEEEEEvS1G_EENS_8epilogue10collective18CollectiveEpilogueINS1N_23Sm100TmaWarpSpecializedILi2ELi2ELi32ELb0ELb0EEEJSH_NS5_IJNSY_ISE_SB_EES1S_EEESI_SK_SI_SK_NS1N_6fusion15FusionCallbacksIS1R_NS1U_17LinearCombinationISI_fSI_fLNS_15FloatRoundStyleE2EEESH_S1T_JEEENS4_5SM1004TMEM4LOAD26SM100_TMEM_LOAD_16dp32b32xES15_NS16_IS18_S1A_NSY_INS5_IJS1B_SE_EEENS5_IJSE_SB_EEEEEEENS4_39AutoVectorizingCopyWithAssumedAlignmentILi128EEENS4_14SM90_TMA_STOREES27_S29_S29_EEEvvEEEEvNT_6ParamsE)
        /*0038*/ 	.word	0x00000000


	//----- nvinfo : EIATTR_MIN_STACK_SIZE
	.align		4
.L_27:
        /*003c*/ 	.byte	0x04, 0x12
        /*003e*/ 	.short	(.L_29 - .L_28)
	.align		4
.L_28:
        /*0040*/ 	.word	index@(_ZN7cutlass13device_kernelINS_4gemm6kernel13GemmUniversalIN4cute5tupleIJiiiiEEENS1_10collective13CollectiveMmaINS1_35MainloopSm100TmaUmmaWarpSpecializedILi34ELi2ELi4ENS5_IJNS4_1CILi1EEESB_SB_EEEEENS5_IJNSA_ILi64EEENSA_ILi128EEENSA_ILi32EEEEEENS_12float_e4m3_tENS5_IJSB_llEEESI_NS5_IJlSB_lEEENS4_8TiledMMAINS4_8MMA_AtomIJNS4_10MMA_TraitsINS4_19SM100_MMA_F8F6F4_SSEJSI_SI_fSE_SF_NS4_17integral_constantINS4_4UMMA5MajorELSR_1EEENSP_ISR_LSR_0EEENSP_INSQ_7ScaleInELSU_0EEESV_EEEEEENS4_6LayoutISC_NS5_IJNSA_ILi0EEESZ_SZ_EEEEENS5_IJNS4_10UnderscoreES12_S12_EEEEENS4_13SM90_TMA_LOADENS4_14ComposedLayoutINS4_7SwizzleILi2ELi4ELi3EEENS4_18smem_ptr_flag_bitsILi8EEENSY_INS5_IJSE_NSA_ILi8EEEEEENS5_IJSB_SE_EEEEEEEvNS4_8identityES15_NS16_INS17_ILi1ELi4ELi3EEES1A_NSY_INS5_IJS1B_SG_EEENS5_IJSG_SB_EEEEEEEvS1G_EENS_8epilogue10collective18CollectiveEpilogueINS1N_23Sm100TmaWarpSpecializedILi2ELi2ELi32ELb0ELb0EEEJSH_NS5_IJNSY_ISE_SB_EES1S_EEESI_SK_SI_SK_NS1N_6fusion15FusionCallbacksIS1R_NS1U_17LinearCombinationISI_fSI_fLNS_15FloatRoundStyleE2EEESH_S1T_JEEENS4_5SM1004TMEM4LOAD26SM100_TMEM_LOAD_16dp32b32xES15_NS16_IS18_S1A_NSY_INS5_IJS1B_SE_EEENS5_IJSE_SB_EEEEEEENS4_39AutoVectorizingCopyWithAssumedAlignmentILi128EEENS4_14SM90_TMA_STOREES27_S29_S29_EEEvvEEEEvNT_6ParamsE)
        /*0044*/ 	.word	0x00000000
.L_29:


//--------------------- .nv.compat                --------------------------
	.section	.nv.compat,"",@"SHT_CUDA_COMPAT_INFO"
	.align	4
        /*0000*/ 	.byte	0x02, 0x09, 0x01, 0x00, 0x02, 0x02, 0x02, 0x00, 0x02, 0x05, 0x05, 0x00, 0x03, 0x07, 0x01, 0x01
        /*0010*/ 	.byte	0x02, 0x03, 0x01, 0x00, 0x02, 0x06, 0x01, 0x00, 0x04, 0x0b, 0x08, 0x00, 0x09, 0x00, 0x00, 0x00
        /*0020*/ 	.byte	0x00, 0x00, 0x00, 0x00


//--------------------- .nv.info._ZN7cutlass13device_kernelINS_4gemm6kernel13GemmUniversalIN4cute5tupleIJiiiiEEENS1_10collective13CollectiveMmaINS1_35MainloopSm100TmaUmmaWarpSpecializedILi34ELi2ELi4ENS5_IJNS4_1CILi1EEESB_SB_EEEEENS5_IJNSA_ILi64EEENSA_ILi128EEENSA_ILi32EEEEEENS_12float_e4m3_tENS5_IJSB_llEEESI_NS5_IJlSB_lEEENS4_8TiledMMAINS4_8MMA_AtomIJNS4_10MMA_TraitsINS4_19SM100_MMA_F8F6F4_SSEJSI_SI_fSE_SF_NS4_17integral_constantINS4_4UMMA5MajorELSR_1EEENSP_ISR_LSR_0EEENSP_INSQ_7ScaleInELSU_0EEESV_EEEEEENS4_6LayoutISC_NS5_IJNSA_ILi0EEESZ_SZ_EEEEENS5_IJNS4_10UnderscoreES12_S12_EEEEENS4_13SM90_TMA_LOADENS4_14ComposedLayoutINS4_7SwizzleILi2ELi4ELi3EEENS4_18smem_ptr_flag_bitsILi8EEENSY_INS5_IJSE_NSA_ILi8EEEEEENS5_IJSB_SE_EEEEEEEvNS4_8identityES15_NS16_INS17_ILi1ELi4ELi3EEES1A_NSY_INS5_IJS1B_SG_EEENS5_IJSG_SB_EEEEEEEvS1G_EENS_8epilogue10collective18CollectiveEpilogueINS1N_23Sm100TmaWarpSpecializedILi2ELi2ELi32ELb0ELb0EEEJSH_NS5_IJNSY_ISE_SB_EES1S_EEESI_SK_SI_SK_NS1N_6fusion15FusionCallbacksIS1R_NS1U_17LinearCombinationISI_fSI_fLNS_15FloatRoundStyleE2EEESH_S1T_JEEENS4_5SM1004TMEM4LOAD26SM100_TMEM_LOAD_16dp32b32xES15_NS16_IS18_S1A_NSY_INS5_IJS1B_SE_EEENS5_IJSE_SB_EEEEEEENS4_39AutoVectorizingCopyWithAssumedAlignmentILi128EEENS4_14SM90_TMA_STOREES27_S29_S29_EEEvvEEEEvNT_6ParamsE --------------------------
	.section	.nv.info._ZN7cutlass13device_kernelINS_4gemm6kernel13GemmUniversalIN4cute5tupleIJiiiiEEENS1_10collective13CollectiveMmaINS1_35MainloopSm100TmaUmmaWarpSpecializedILi34ELi2ELi4ENS5_IJNS4_1CILi1EEESB_SB_EEEEENS5_IJNSA_ILi64EEENSA_ILi128EEENSA_ILi32EEEEEENS_12float_e4m3_tENS5_IJSB_llEEESI_NS5_IJlSB_lEEENS4_8TiledMMAINS4_8MMA_AtomIJNS4_10MMA_TraitsINS4_19SM100_MMA_F8F6F4_SSEJSI_SI_fSE_SF_NS4_17integral_constantINS4_4UMMA5MajorELSR_1EEENSP_ISR_LSR_0EEENSP_INSQ_7ScaleInELSU_0EEESV_EEEEEENS4_6LayoutISC_NS5_IJNSA_ILi0EEESZ_SZ_EEEEENS5_IJNS4_10UnderscoreES12_S12_EEEEENS4_13SM90_TMA_LOADENS4_14ComposedLayoutINS4_7SwizzleILi2ELi4ELi3EEENS4_18smem_ptr_flag_bitsILi8EEENSY_INS5_IJSE_NSA_ILi8EEEEEENS5_IJSB_SE_EEEEEEEvNS4_8identityES15_NS16_INS17_ILi1ELi4ELi3EEES1A_NSY_INS5_IJS1B_SG_EEENS5_IJSG_SB_EEEEEEEvS1G_EENS_8epilogue10collective18CollectiveEpilogueINS1N_23Sm100TmaWarpSpecializedILi2ELi2ELi32ELb0ELb0EEEJSH_NS5_IJNSY_ISE_SB_EES1S_EEESI_SK_SI_SK_NS1N_6fusion15FusionCallbacksIS1R_NS1U_17LinearCombinationISI_fSI_fLNS_15FloatRoundStyleE2EEESH_S1T_JEEENS4_5SM1004TMEM4LOAD26SM100_TMEM_LOAD_16dp32b32xES15_NS16_IS18_S1A_NSY_INS5_IJS1B_SE_EEENS5_IJSE_SB_EEEEEEENS4_39AutoVectorizingCopyWithAssumedAlignmentILi128EEENS4_14SM90_TMA_STOREES27_S29_S29_EEEvvEEEEvNT_6ParamsE,"",@"SHT_CUDA_INFO"
	.sectionflags	@""
	.align	4


	//----- nvinfo : EIATTR_CUDA_API_VERSION
	.align		4
        /*0000*/ 	.byte	0x04, 0x37
        /*0002*/ 	.short	(.L_31 - .L_30)
.L_30:
        /*0004*/ 	.word	0x00000082


	//----- nvinfo : EIATTR_KPARAM_INFO
	.align		4
.L_31:
        /*0008*/ 	.byte	0x04, 0x17
        /*000a*/ 	.short	(.L_33 - .L_32)
.L_32:
        /*000c*/ 	.word	0x00000000
        /*0010*/ 	.short	0x0000
        /*0012*/ 	.short	0x0000
        /*0014*/ 	.byte	0x00, 0xf0, 0x01, 0x20


	//----- nvinfo : EIATTR_AT_ENTRY_FRAGMENTS
	.align		4
.L_33:
        /*0018*/ 	.byte	0x04, 0x4f
        /*001a*/ 	.short	(.L_35 - .L_34)


	//   ....[0]....
.L_34:
        /*001c*/ 	.word	0x00000006


	//----- nvinfo : EIATTR_RESERVED_SMEM_USED
	.align		4
.L_35:
        /*0020*/ 	.byte	0x01, 0x41
	.zero		2


	//----- nvinfo : EIATTR_SPARSE_MMA_MASK
	.align		4
        /*0024*/ 	.byte	0x03, 0x50
        /*0026*/ 	.short	0x0000


	//----- nvinfo : EIATTR_TCGEN05_1CTA_USED
	.align		4
        /*0028*/ 	.byte	0x01, 0x51
	.zero		2


	//----- nvinfo : EIATTR_MAXREG_COUNT
	.align		4
        /*002c*/ 	.byte	0x03, 0x1b
        /*002e*/ 	.short	0x00ff


	//----- nvinfo : EIATTR_NUM_BARRIERS
	.align		4
        /*0030*/ 	.byte	0x02, 0x4c
        /*0032*/ 	.byte	0x07
	.zero		1


	//----- nvinfo : EIATTR_EXTERNS
	.align		4
        /*0034*/ 	.byte	0x04, 0x0f
        /*0036*/ 	.short	(.L_37 - .L_36)


	//   ....[0]....
	.align		4
.L_36:
        /*0038*/ 	.word	index@(__assertfail)


	//----- nvinfo : EIATTR_MERCURY_ISA_VERSION
	.align		4
.L_37:
        /*003c*/ 	.byte	0x03, 0x5f
        /*003e*/ 	.short	0x0101


	//----- nvinfo : EIATTR_INT_WARP_WIDE_INSTR_OFFSETS
	.align		4
        /*0040*/ 	.byte	0x04, 0x31
        /*0042*/ 	.short	(.L_39 - .L_38)


	//   ....[0]....
.L_38:
        /*0044*/ 	.word	0x000021a0


	//   ....[1]....
        /*0048*/ 	.word	0x00004be0


	//   ....[2]....
        /*004c*/ 	.word	0x00004c00


	//   ....[3]....
        /*0050*/ 	.word	0x00004c30


	//   ....[4]....
        /*0054*/ 	.word	0x00005560


	//   ....[5]....
        /*0058*/ 	.word	0x000055d0


	//   ....[6]....
        /*005c*/ 	.word	0x000057b0


	//   ....[7]....
        /*0060*/ 	.word	0x00005910


	//----- nvinfo : EIATTR_COOP_GROUP_MASK_REGIDS
	.align		4
.L_39:
        /*0064*/ 	.byte	0x04, 0x29
        /*0066*/ 	.short	(.L_41 - .L_40)


	//   ....[0]....
.L_40:
        /*0068*/ 	.word	0xffffffff


	//   ....[1]....
        /*006c*/ 	.word	0xffffffff


	//   ....[2]....
        /*0070*/ 	.word	0xffffffff


	//   ....[3]....
        /*0074*/ 	.word	0xffffffff


	//   ....[4]....
        /*0078*/ 	.word	0xffffffff


	//   ....[5]....
        /*007c*/ 	.word	0xffffffff


	//   ....[6]....
        /*0080*/ 	.word	0xffffffff


	//   ....[7]....
        /*0084*/ 	.word	0xffffffff


	//   ....[8]....
        /*0088*/ 	.word	0xffffffff


	//   ....[9]....
        /*008c*/ 	.word	0xffffffff


	//   ....[10]....
        /*0090*/ 	.word	0xffffffff


	//   ....[11]....
        /*0094*/ 	.word	0xffffffff


	//   ....[12]....
        /*0098*/ 	.word	0xffffffff


	//----- nvinfo : EIATTR_COOP_GROUP_INSTR_OFFSETS
	.align		4
.L_41:
        /*009c*/ 	.byte	0x04, 0x28
        /*009e*/ 	.short	(.L_43 - .L_42)


	//   ....[0]....
.L_42:
        /*00a0*/ 	.word	0x00000090


	//   ....[1]....
        /*00a4*/ 	.word	0x000004d0


	//   ....[2]....
        /*00a8*/ 	.word	0x00000a30


	//   ....[3]....
        /*00ac*/ 	.word	0x00000b90


	//   ....[4]....
        /*00b0*/ 	.word	0x00000c90


	//   ....[5]....
        /*00b4*/ 	.word	0x00000e00


	//   ....[6]....
        /*00b8*/ 	.word	0x00000fa0


	//   ....[7]....
        /*00bc*/ 	.word	0x00002080


	//   ....[8]....
        /*00c0*/ 	.word	0x00003f40


	//   ....[9]....
        /*00c4*/ 	.word	0x00004150


	//   ....[10]....
        /*00c8*/ 	.word	0x00004180


	//   ....[11]....
        /*00cc*/ 	.word	0x00004ac0


	//   ....[12]....
        /*00d0*/ 	.word	0x00004cf0


	//----- nvinfo : EIATTR_VRC_CTA_INIT_COUNT
	.align		4
.L_43:
        /*00d4*/ 	.byte	0x02, 0x4a
        /*00d6*/ 	.byte	0x80
	.zero		1


	//----- nvinfo : EIATTR_SYSCALL_OFFSETS
	.align		4
        /*00d8*/ 	.byte	0x04, 0x46
        /*00da*/ 	.short	(.L_45 - .L_44)


	//   ....[0]....
.L_44:
        /*00dc*/ 	.word	0x00006350


	//   ....[1]....
        /*00e0*/ 	.word	0x00006490


	//   ....[2]....
        /*00e4*/ 	.word	0x00006c90


	//   ....[3]....
        /*00e8*/ 	.word	0x00007a20


	//----- nvinfo : EIATTR_MBARRIER_INSTR_OFFSETS
	.align		4
.L_45:
        /*00ec*/ 	.byte	0x04, 0x39
        /*00ee*/ 	.short	(.L_47 - .L_46)


	//   ....[0]....
.L_46:
        /*00f0*/ 	.word	0x000005d0
        /*00f4*/ 	.word	0x000000ff
        /*00f8*/ 	.word	0x00000000
        /*00fc*/ 	.short	0x0100
        /*00fe*/ 	.byte	0x05
	.zero		1


	//   ....[1]....
        /*0100*/ 	.word	0x000005e0
        /*0104*/ 	.word	0x000000ff
        /*0108*/ 	.word	0x00000110
        /*010c*/ 	.short	0x0100
        /*010e*/ 	.byte	0x05
	.zero		1


	//   ....[2]....
        /*0110*/ 	.word	0x000005f0
        /*0114*/ 	.word	0x000000ff
        /*0118*/ 	.word	0x00000008
        /*011c*/ 	.short	0x0100
        /*011e*/ 	.byte	0x05
	.zero		1


	//   ....[3]....
        /*0120*/ 	.word	0x00000600
        /*0124*/ 	.word	0x000000ff
        /*0128*/ 	.word	0x00000118
        /*012c*/ 	.short	0x0100
        /*012e*/ 	.byte	0x05
	.zero		1


	//   ....[4]....
        /*0130*/ 	.word	0x00000610
        /*0134*/ 	.word	0x000000ff
        /*0138*/ 	.word	0x00000010
        /*013c*/ 	.short	0x0100
        /*013e*/ 	.byte	0x05
	.zero		1


	//   ....[5]....
        /*0140*/ 	.word	0x00000620
        /*0144*/ 	.word	0x000000ff
        /*0148*/ 	.word	0x00000120
        /*014c*/ 	.short	0x0100
        /*014e*/ 	.byte	0x05
	.zero		1


	//   ....[6]....
        /*0150*/ 	.word	0x00000630
        /*0154*/ 	.word	0x000000ff
        /*0158*/ 	.word	0x00000018
        /*015c*/ 	.short	0x0100
        /*015e*/ 	.byte	0x05
	.zero		1


	//   ....[7]....
        /*0160*/ 	.word	0x00000640
        /*0164*/ 	.word	0x000000ff
        /*0168*/ 	.word	0x00000128
        /*016c*/ 	.short	0x0100
        /*016e*/ 	.byte	0x05
	.zero		1


	//   ....[8]....
        /*0170*/ 	.word	0x00000650
        /*0174*/ 	.word	0x000000ff
        /*0178*/ 	.word	0x00000020
        /*017c*/ 	.short	0x0100
        /*017e*/ 	.byte	0x05
	.zero		1


	//   ....[9]....
        /*0180*/ 	.word	0x00000660
        /*0184*/ 	.word	0x000000ff
        /*0188*/ 	.word	0x00000130
        /*018c*/ 	.short	0x0100
        /*018e*/ 	.byte	0x05
	.zero		1


	//   ....[10]....
        /*0190*/ 	.word	0x00000670
        /*0194*/ 	.word	0x000000ff
        /*0198*/ 	.word	0x00000028
        /*019c*/ 	.short	0x0100
        /*019e*/ 	.byte	0x05
	.zero		1


	//   ....[11]....
        /*01a0*/ 	.word	0x00000680
        /*01a4*/ 	.word	0x000000ff
        /*01a8*/ 	.word	0x00000138
        /*01ac*/ 	.short	0x0100
        /*01ae*/ 	.byte	0x05
	.zero		1


	//   ....[12]....
        /*01b0*/ 	.word	0x00000690
        /*01b4*/ 	.word	0x000000ff
        /*01b8*/ 	.word	0x00000030
        /*01bc*/ 	.short	0x0100
        /*01be*/ 	.byte	0x05
	.zero		1


	//   ....[13]....
        /*01c0*/ 	.word	0x000006a0
        /*01c4*/ 	.word	0x000000ff
        /*01c8*/ 	.word	0x00000140
        /*01cc*/ 	.short	0x0100
        /*01ce*/ 	.byte	0x05
	.zero		1


	//   ....[14]....
        /*01d0*/ 	.word	0x000006b0
        /*01d4*/ 	.word	0x000000ff
        /*01d8*/ 	.word	0x00000038
        /*01dc*/ 	.short	0x0100
        /*01de*/ 	.byte	0x05
	.zero		1


	//   ....[15]....
        /*01e0*/ 	.word	0x000006c0
        /*01e4*/ 	.word	0x000000ff
        /*01e8*/ 	.word	0x00000148
        /*01ec*/ 	.short	0x0100
        /*01ee*/ 	.byte	0x05
	.zero		1


	//   ....[16]....
        /*01f0*/ 	.word	0x000006d0
        /*01f4*/ 	.word	0x000000ff
        /*01f8*/ 	.word	0x00000040
        /*01fc*/ 	.short	0x0100
        /*01fe*/ 	.byte	0x05
	.zero		1


	//   ....[17]....
        /*0200*/ 	.word	0x000006e0
        /*0204*/ 	.word	0x000000ff
        /*0208*/ 	.word	0x00000150
        /*020c*/ 	.short	0x0100
        /*020e*/ 	.byte	0x05
	.zero		1


	//   ....[18]....
        /*0210*/ 	.word	0x000006f0
        /*0214*/ 	.word	0x000000ff
        /*0218*/ 	.word	0x00000048
        /*021c*/ 	.short	0x0100
        /*021e*/ 	.byte	0x05
	.zero		1


	//   ....[19]....
        /*0220*/ 	.word	0x00000700
        /*0224*/ 	.word	0x000000ff
        /*0228*/ 	.word	0x00000158
        /*022c*/ 	.short	0x0100
        /*022e*/ 	.byte	0x05
	.zero		1


	//   ....[20]....
        /*0230*/ 	.word	0x00000710
        /*0234*/ 	.word	0x000000ff
        /*0238*/ 	.word	0x00000050
        /*023c*/ 	.short	0x0100
        /*023e*/ 	.byte	0x05
	.zero		1


	//   ....[21]....
        /*0240*/ 	.word	0x00000720
        /*0244*/ 	.word	0x000000ff
        /*0248*/ 	.word	0x00000160
        /*024c*/ 	.short	0x0100
        /*024e*/ 	.byte	0x05
	.zero		1


	//   ....[22]....
        /*0250*/ 	.word	0x00000730
        /*0254*/ 	.word	0x000000ff
        /*0258*/ 	.word	0x00000058
        /*025c*/ 	.short	0x0100
        /*025e*/ 	.byte	0x05
	.zero		1


	//   ....[23]....
        /*0260*/ 	.word	0x00000740
        /*0264*/ 	.word	0x000000ff
        /*0268*/ 	.word	0x00000168
        /*026c*/ 	.short	0x0100
        /*026e*/ 	.byte	0x05
	.zero		1


	//   ....[24]....
        /*0270*/ 	.word	0x00000750
        /*0274*/ 	.word	0x000000ff
        /*0278*/ 	.word	0x00000060
        /*027c*/ 	.short	0x0100
        /*027e*/ 	.byte	0x05
	.zero		1


	//   ....[25]....
        /*0280*/ 	.word	0x00000760
        /*0284*/ 	.word	0x000000ff
        /*0288*/ 	.word	0x00000170
        /*028c*/ 	.short	0x0100
        /*028e*/ 	.byte	0x05
	.zero		1


	//   ....[26]....
        /*0290*/ 	.word	0x00000770
        /*0294*/ 	.word	0x000000ff
        /*0298*/ 	.word	0x00000068
        /*029c*/ 	.short	0x0100
        /*029e*/ 	.byte	0x05
	.zero		1


	//   ....[27]....
        /*02a0*/ 	.word	0x00000780
        /*02a4*/ 	.word	0x000000ff
        /*02a8*/ 	.word	0x00000178
        /*02ac*/ 	.short	0x0100
        /*02ae*/ 	.byte	0x05
	.zero		1


	//   ....[28]....
        /*02b0*/ 	.word	0x00000790
        /*02b4*/ 	.word	0x000000ff
        /*02b8*/ 	.word	0x00000070
        /*02bc*/ 	.short	0x0100
        /*02be*/ 	.byte	0x05
	.zero		1


	//   ....[29]....
        /*02c0*/ 	.word	0x000007a0
        /*02c4*/ 	.word	0x000000ff
        /*02c8*/ 	.word	0x00000180
        /*02cc*/ 	.short	0x0100
        /*02ce*/ 	.byte	0x05
	.zero		1


	//   ....[30]....
        /*02d0*/ 	.word	0x000007b0
        /*02d4*/ 	.word	0x000000ff
        /*02d8*/ 	.word	0x00000078
        /*02dc*/ 	.short	0x0100
        /*02de*/ 	.byte	0x05
	.zero		1


	//   ....[31]....
        /*02e0*/ 	.word	0x000007c0
        /*02e4*/ 	.word	0x000000ff
        /*02e8*/ 	.word	0x00000188
        /*02ec*/ 	.short	0x0100
        /*02ee*/ 	.byte	0x05
	.zero		1


	//   ....[32]....
        /*02f0*/ 	.word	0x000007d0
        /*02f4*/ 	.word	0x000000ff
        /*02f8*/ 	.word	0x00000080
        /*02fc*/ 	.short	0x0100
        /*02fe*/ 	.byte	0x05
	.zero		1


	//   ....[33]....
        /*0300*/ 	.word	0x000007e0
        /*0304*/ 	.word	0x000000ff
        /*0308*/ 	.word	0x00000190
        /*030c*/ 	.short	0x0100
        /*030e*/ 	.byte	0x05
	.zero		1


	//   ....[34]....
        /*0310*/ 	.word	0x000007f0
        /*0314*/ 	.word	0x000000ff
        /*0318*/ 	.word	0x00000088
        /*031c*/ 	.short	0x0100
        /*031e*/ 	.byte	0x05
	.zero		1


	//   ....[35]....
        /*0320*/ 	.word	0x00000800
        /*0324*/ 	.word	0x000000ff
        /*0328*/ 	.word	0x00000198
        /*032c*/ 	.short	0x0100
        /*032e*/ 	.byte	0x05
	.zero		1


	//   ....[36]....
        /*0330*/ 	.word	0x00000810
        /*0334*/ 	.word	0x000000ff
        /*0338*/ 	.word	0x00000090
        /*033c*/ 	.short	0x0100
        /*033e*/ 	.byte	0x05
	.zero		1


	//   ....[37]....
        /*0340*/ 	.word	0x00000820
        /*0344*/ 	.word	0x000000ff
        /*0348*/ 	.word	0x000001a0
        /*034c*/ 	.short	0x0100
        /*034e*/ 	.byte	0x05
	.zero		1


	//   ....[38]....
        /*0350*/ 	.word	0x00000830
        /*0354*/ 	.word	0x000000ff
        /*0358*/ 	.word	0x00000098
        /*035c*/ 	.short	0x0100
        /*035e*/ 	.byte	0x05
	.zero		1


	//   ....[39]....
        /*0360*/ 	.word	0x00000840
        /*0364*/ 	.word	0x000000ff
        /*0368*/ 	.word	0x000001a8
        /*036c*/ 	.short	0x0100
        /*036e*/ 	.byte	0x05
	.zero		1


	//   ....[40]....
        /*0370*/ 	.word	0x00000850
        /*0374*/ 	.word	0x000000ff
        /*0378*/ 	.word	0x000000a0
        /*037c*/ 	.short	0x0100
        /*037e*/ 	.byte	0x05
	.zero		1


	//   ....[41]....
        /*0380*/ 	.word	0x00000860
        /*0384*/ 	.word	0x000000ff
        /*0388*/ 	.word	0x000001b0
        /*038c*/ 	.short	0x0100
        /*038e*/ 	.byte	0x05
	.zero		1


	//   ....[42]....
        /*0390*/ 	.word	0x00000870
        /*0394*/ 	.word	0x000000ff
        /*0398*/ 	.word	0x000000a8
        /*039c*/ 	.short	0x0100
        /*039e*/ 	.byte	0x05
	.zero		1


	//   ....[43]....
        /*03a0*/ 	.word	0x00000880
        /*03a4*/ 	.word	0x000000ff
        /*03a8*/ 	.word	0x000001b8
        /*03ac*/ 	.short	0x0100
        /*03ae*/ 	.byte	0x05
	.zero		1


	//   ....[44]....
        /*03b0*/ 	.word	0x00000890
        /*03b4*/ 	.word	0x000000ff
        /*03b8*/ 	.word	0x000000b0
        /*03bc*/ 	.short	0x0100
        /*03be*/ 	.byte	0x05
	.zero		1


	//   ....[45]....
        /*03c0*/ 	.word	0x000008a0
        /*03c4*/ 	.word	0x000000ff
        /*03c8*/ 	.word	0x000001c0
        /*03cc*/ 	.short	0x0100
        /*03ce*/ 	.byte	0x05
	.zero		1


	//   ....[46]....
        /*03d0*/ 	.word	0x000008b0
        /*03d4*/ 	.word	0x000000ff
        /*03d8*/ 	.word	0x000000b8
        /*03dc*/ 	.short	0x0100
        /*03de*/ 	.byte	0x05
	.zero		1


	//   ....[47]....
        /*03e0*/ 	.word	0x000008c0
        /*03e4*/ 	.word	0x000000ff
        /*03e8*/ 	.word	0x000001c8
        /*03ec*/ 	.short	0x0100
        /*03ee*/ 	.byte	0x05
	.zero		1


	//   ....[48]....
        /*03f0*/ 	.word	0x000008d0
        /*03f4*/ 	.word	0x000000ff
        /*03f8*/ 	.word	0x000000c0
        /*03fc*/ 	.short	0x0100
        /*03fe*/ 	.byte	0x05
	.zero		1


	//   ....[49]....
        /*0400*/ 	.word	0x000008e0
        /*0404*/ 	.word	0x000000ff
        /*0408*/ 	.word	0x000001d0
        /*040c*/ 	.short	0x0100
        /*040e*/ 	.byte	0x05
	.zero		1


	//   ....[50]....
        /*0410*/ 	.word	0x000008f0
        /*0414*/ 	.word	0x000000ff
        /*0418*/ 	.word	0x000000c8
        /*041c*/ 	.short	0x0100
        /*041e*/ 	.byte	0x05
	.zero		1


	//   ....[51]....
        /*0420*/ 	.word	0x00000900
        /*0424*/ 	.word	0x000000ff
        /*0428*/ 	.word	0x000001d8
        /*042c*/ 	.short	0x0100
        /*042e*/ 	.byte	0x05
	.zero		1


	//   ....[52]....
        /*0430*/ 	.word	0x00000910
        /*0434*/ 	.word	0x000000ff
        /*0438*/ 	.word	0x000000d0
        /*043c*/ 	.short	0x0100
        /*043e*/ 	.byte	0x05
	.zero		1


	//   ....[53]....
        /*0440*/ 	.word	0x00000920
        /*0444*/ 	.word	0x000000ff
        /*0448*/ 	.word	0x000001e0
        /*044c*/ 	.short	0x0100
        /*044e*/ 	.byte	0x05
	.zero		1


	//   ....[54]....
        /*0450*/ 	.word	0x00000930
        /*0454*/ 	.word	0x000000ff
        /*0458*/ 	.word	0x000000d8
        /*045c*/ 	.short	0x0100
        /*045e*/ 	.byte	0x05
	.zero		1


	//   ....[55]....
        /*0460*/ 	.word	0x00000940
        /*0464*/ 	.word	0x000000ff
        /*0468*/ 	.word	0x000001e8
        /*046c*/ 	.short	0x0100
        /*046e*/ 	.byte	0x05
	.zero		1


	//   ....[56]....
        /*0470*/ 	.word	0x00000950
        /*0474*/ 	.word	0x000000ff
        /*0478*/ 	.word	0x000000e0
        /*047c*/ 	.short	0x0100
        /*047e*/ 	.byte	0x05
	.zero		1


	//   ....[57]....
        /*0480*/ 	.word	0x00000960
        /*0484*/ 	.word	0x000000ff
        /*0488*/ 	.word	0x000001f0
        /*048c*/ 	.short	0x0100
        /*048e*/ 	.byte	0x05
	.zero		1


	//   ....[58]....
        /*0490*/ 	.word	0x00000970
        /*0494*/ 	.word	0x000000ff
        /*0498*/ 	.word	0x000000e8
        /*049c*/ 	.short	0x0100
        /*049e*/ 	.byte	0x05
	.zero		1


	//   ....[59]....
        /*04a0*/ 	.word	0x00000980
        /*04a4*/ 	.word	0x000000ff
        /*04a8*/ 	.word	0x000001f8
        /*04ac*/ 	.short	0x0100
        /*04ae*/ 	.byte	0x05
	.zero		1


	//   ....[60]....
        /*04b0*/ 	.word	0x00000990
        /*04b4*/ 	.word	0x000000ff
        /*04b8*/ 	.word	0x000000f0
        /*04bc*/ 	.short	0x0100
        /*04be*/ 	.byte	0x05
	.zero		1


	//   ....[61]....
        /*04c0*/ 	.word	0x000009a0
        /*04c4*/ 	.word	0x000000ff
        /*04c8*/ 	.word	0x00000200
        /*04cc*/ 	.short	0x0100
        /*04ce*/ 	.byte	0x05
	.zero		1


	//   ....[62]....
        /*04d0*/ 	.word	0x000009b0
        /*04d4*/ 	.word	0x000000ff
        /*04d8*/ 	.word	0x000000f8
        /*04dc*/ 	.short	0x0100
        /*04de*/ 	.byte	0x05
	.zero		1


	//   ....[63]....
        /*04e0*/ 	.word	0x000009c0
        /*04e4*/ 	.word	0x000000ff
        /*04e8*/ 	.word	0x00000208
        /*04ec*/ 	.short	0x0100
        /*04ee*/ 	.byte	0x05
	.zero		1


	//   ....[64]....
        /*04f0*/ 	.word	0x000009d0
        /*04f4*/ 	.word	0x000000ff
        /*04f8*/ 	.word	0x00000100
        /*04fc*/ 	.short	0x0100
        /*04fe*/ 	.byte	0x05
	.zero		1


	//   ....[65]....
        /*0500*/ 	.word	0x000009e0
        /*0504*/ 	.word	0x000000ff
        /*0508*/ 	.word	0x00000210
        /*050c*/ 	.short	0x0100
        /*050e*/ 	.byte	0x05
	.zero		1


	//   ....[66]....
        /*0510*/ 	.word	0x000009f0
        /*0514*/ 	.word	0x000000ff
        /*0518*/ 	.word	0x00000108
        /*051c*/ 	.short	0x0100
        /*051e*/ 	.byte	0x05
	.zero		1


	//   ....[67]....
        /*0520*/ 	.word	0x00000a00
        /*0524*/ 	.word	0x000000ff
        /*0528*/ 	.word	0x00000218
        /*052c*/ 	.short	0x0100
        /*052e*/ 	.byte	0x05
	.zero		1


	//   ....[68]....
        /*0530*/ 	.word	0x00000b40
        /*0534*/ 	.word	0x000000ff
        /*0538*/ 	.word	0x00000220
        /*053c*/ 	.short	0x0100
        /*053e*/ 	.byte	0x07
	.zero		1


	//   ....[69]....
        /*0540*/ 	.word	0x00000b50
        /*0544*/ 	.word	0x000000ff
        /*0548*/ 	.word	0x00000230
        /*054c*/ 	.short	0x0100
        /*054e*/ 	.byte	0x07
	.zero		1


	//   ....[70]....
        /*0550*/ 	.word	0x00000b60
        /*0554*/ 	.word	0x000000ff
        /*0558*/ 	.word	0x00000228
        /*055c*/ 	.short	0x0100
        /*055e*/ 	.byte	0x07
	.zero		1


	//   ....[71]....
        /*0560*/ 	.word	0x00000b70
        /*0564*/ 	.word	0x000000ff
        /*0568*/ 	.word	0x00000238
        /*056c*/ 	.short	0x0100
        /*056e*/ 	.byte	0x07
	.zero		1


	//   ....[72]....
        /*0570*/ 	.word	0x00000c60
        /*0574*/ 	.word	0x000000ff
        /*0578*/ 	.word	0x00000240
        /*057c*/ 	.short	0x0100
        /*057e*/ 	.byte	0x05
	.zero		1


	//   ....[73]....
        /*0580*/ 	.word	0x00000c70
        /*0584*/ 	.word	0x000000ff
        /*0588*/ 	.word	0x00000248
        /*058c*/ 	.short	0x0100
        /*058e*/ 	.byte	0x05
	.zero		1


	//   ....[74]....
        /*0590*/ 	.word	0x00000db0
        /*0594*/ 	.word	0x000000ff
        /*0598*/ 	.word	0x00000250
        /*059c*/ 	.short	0x0100
        /*059e*/ 	.byte	0x05
	.zero		1


	//   ....[75]....
        /*05a0*/ 	.word	0x00000dc0
        /*05a4*/ 	.word	0x000000ff
        /*05a8*/ 	.word	0x00000260
        /*05ac*/ 	.short	0x0100
        /*05ae*/ 	.byte	0x05
	.zero		1


	//   ....[76]....
        /*05b0*/ 	.word	0x00000dd0
        /*05b4*/ 	.word	0x000000ff
        /*05b8*/ 	.word	0x00000258
        /*05bc*/ 	.short	0x0100
        /*05be*/ 	.byte	0x05
	.zero		1


	//   ....[77]....
        /*05c0*/ 	.word	0x00000de0
        /*05c4*/ 	.word	0x000000ff
        /*05c8*/ 	.word	0x00000268
        /*05cc*/ 	.short	0x0100
        /*05ce*/ 	.byte	0x05
	.zero		1


	//   ....[78]....
        /*05d0*/ 	.word	0x00000f10
        /*05d4*/ 	.word	0x000000ff
        /*05d8*/ 	.word	0x00000270
        /*05dc*/ 	.short	0x0100
        /*05de*/ 	.byte	0x07
	.zero		1


	//   ....[79]....
        /*05e0*/ 	.word	0x00000f20
        /*05e4*/ 	.word	0x000000ff
        /*05e8*/ 	.word	0x00000290
        /*05ec*/ 	.short	0x0100
        /*05ee*/ 	.byte	0x07
	.zero		1


	//   ....[80]....
        /*05f0*/ 	.word	0x00000f30
        /*05f4*/ 	.word	0x000000ff
        /*05f8*/ 	.word	0x00000278
        /*05fc*/ 	.short	0x0100
        /*05fe*/ 	.byte	0x07
	.zero		1


	//   ....[81]....
        /*0600*/ 	.word	0x00000f40
        /*0604*/ 	.word	0x000000ff
        /*0608*/ 	.word	0x00000298
        /*060c*/ 	.short	0x0100
        /*060e*/ 	.byte	0x07
	.zero		1


	//   ....[82]....
        /*0610*/ 	.word	0x00000f50
        /*0614*/ 	.word	0x000000ff
        /*0618*/ 	.word	0x00000280
        /*061c*/ 	.short	0x0100
        /*061e*/ 	.byte	0x07
	.zero		1


	//   ....[83]....
        /*0620*/ 	.word	0x00000f60
        /*0624*/ 	.word	0x000000ff
        /*0628*/ 	.word	0x000002a0
        /*062c*/ 	.short	0x0100
        /*062e*/ 	.byte	0x07
	.zero		1


	//   ....[84]....
        /*0630*/ 	.word	0x00000f70
        /*0634*/ 	.word	0x000000ff
        /*0638*/ 	.word	0x00000288
        /*063c*/ 	.short	0x0100
        /*063e*/ 	.byte	0x07
	.zero		1


	//   ....[85]....
        /*0640*/ 	.word	0x00000f80
        /*0644*/ 	.word	0x000000ff
        /*0648*/ 	.word	0x000002a8
        /*064c*/ 	.short	0x0100
        /*064e*/ 	.byte	0x07
	.zero		1


	//   ....[86]....
        /*0650*/ 	.word	0x00001070
        /*0654*/ 	.word	0x000000ff
        /*0658*/ 	.word	0x000002b0
        /*065c*/ 	.short	0x0100
        /*065e*/ 	.byte	0x05
	.zero		1


	//   ....[87]....
        /*0660*/ 	.word	0x00001080
        /*0664*/ 	.word	0x000000ff
        /*0668*/ 	.word	0x000002c0
        /*066c*/ 	.short	0x0100
        /*066e*/ 	.byte	0x05
	.zero		1


	//   ....[88]....
        /*0670*/ 	.word	0x00001090
        /*0674*/ 	.word	0x000000ff
        /*0678*/ 	.word	0x000002b8
        /*067c*/ 	.short	0x0100
        /*067e*/ 	.byte	0x05
	.zero		1


	//   ....[89]....
        /*0680*/ 	.word	0x000010a0
        /*0684*/ 	.word	0x000000ff
        /*0688*/ 	.word	0x000002c8
        /*068c*/ 	.short	0x0100
        /*068e*/ 	.byte	0x05
	.zero		1


	//   ....[90]....
        /*0690*/ 	.word	0x00001980
        /*0694*/ 	.word	0x00000003
        /*0698*/ 	.word	0x000002c0
        /*069c*/ 	.short	0x010a
        /*069e*/ 	.byte	0xff
	.zero		1


	//   ....[91]....
        /*06a0*/ 	.word	0x000019b0
        /*06a4*/ 	.word	0x00000003
        /*06a8*/ 	.word	0x000002b0
        /*06ac*/ 	.short	0x0101
        /*06ae*/ 	.byte	0xff
	.zero		1


	//   ....[92]....
        /*06b0*/ 	.word	0x00001a80
        /*06b4*/ 	.word	0x000000ff
        /*06b8*/ 	.word	0x00000110
        /*06bc*/ 	.short	0x010a
        /*06be*/ 	.byte	0x08
	.zero		1


	//   ....[93]....
        /*06c0*/ 	.word	0x00001b20
        /*06c4*/ 	.word	0x000000ff
        /*06c8*/ 	.word	0x00000110
        /*06cc*/ 	.short	0x010a
        /*06ce*/ 	.byte	0x21
	.zero		1


	//   ....[94]....
        /*06d0*/ 	.word	0x00001c70
        /*06d4*/ 	.word	0x000000ff
        /*06d8*/ 	.word	0x00000110
        /*06dc*/ 	.short	0x010a
        /*06de*/ 	.byte	0x08
	.zero		1


	//   ....[95]....
        /*06e0*/ 	.word	0x00001d80
        /*06e4*/ 	.word	0x000000ff
        /*06e8*/ 	.word	0x00000248
        /*06ec*/ 	.short	0x0101
        /*06ee*/ 	.byte	0x04
	.zero		1


	//   ....[96]....
        /*06f0*/ 	.word	0x00001da0
        /*06f4*/ 	.word	0x000000ff
        /*06f8*/ 	.word	0x00000110
        /*06fc*/ 	.short	0x010a
        /*06fe*/ 	.byte	0x08
	.zero		1


	//   ....[97]....
        /*0700*/ 	.word	0x00001e20
        /*0704*/ 	.word	0x000000ff
        /*0708*/ 	.word	0x00000110
        /*070c*/ 	.short	0x010a
        /*070e*/ 	.byte	0x11
	.zero		1


	//   ....[98]....
        /*0710*/ 	.word	0x00001f70
        /*0714*/ 	.word	0x000000ff
        /*0718*/ 	.word	0x00000110
        /*071c*/ 	.short	0x010a
        /*071e*/ 	.byte	0x08
	.zero		1


	//   ....[99]....
        /*0720*/ 	.word	0x000020b0
        /*0724*/ 	.word	0x00000002
        /*0728*/ 	.word	0x00000250
        /*072c*/ 	.short	0x010a
        /*072e*/ 	.byte	0xff
	.zero		1


	//   ....[100]....
        /*0730*/ 	.word	0x00002170
        /*0734*/ 	.word	0x00000002
        /*0738*/ 	.word	0x00000000
        /*073c*/ 	.short	0x0101
        /*073e*/ 	.byte	0xff
	.zero		1


	//   ....[101]....
        /*0740*/ 	.word	0x000026d0
        /*0744*/ 	.word	0x000000ff
        /*0748*/ 	.word	0x00000000
        /*074c*/ 	.short	0x010a
        /*074e*/ 	.byte	0x05
	.zero		1


	//   ....[102]....
        /*0750*/ 	.word	0x00002760
        /*0754*/ 	.word	0x000000ff
        /*0758*/ 	.word	0x00000000
        /*075c*/ 	.short	0x010a
        /*075e*/ 	.byte	0x05
	.zero		1


	//   ....[103]....
        /*0760*/ 	.word	0x000027f0
        /*0764*/ 	.word	0x000000ff
        /*0768*/ 	.word	0x00000000
        /*076c*/ 	.short	0x010a
        /*076e*/ 	.byte	0x05
	.zero		1


	//   ....[104]....
        /*0770*/ 	.word	0x00002880
        /*0774*/ 	.word	0x000000ff
        /*0778*/ 	.word	0x00000000
        /*077c*/ 	.short	0x010a
        /*077e*/ 	.byte	0x05
	.zero		1


	//   ....[105]....
        /*0780*/ 	.word	0x00002910
        /*0784*/ 	.word	0x000000ff
        /*0788*/ 	.word	0x00000000
        /*078c*/ 	.short	0x010a
        /*078e*/ 	.byte	0x05
	.zero		1


	//   ....[106]....
        /*0790*/ 	.word	0x000029a0
        /*0794*/ 	.word	0x000000ff
        /*0798*/ 	.word	0x00000000
        /*079c*/ 	.short	0x010a
        /*079e*/ 	.byte	0x05
	.zero		1


	//   ....[107]....
        /*07a0*/ 	.word	0x00002a30
        /*07a4*/ 	.word	0x000000ff
        /*07a8*/ 	.word	0x00000000
        /*07ac*/ 	.short	0x010a
        /*07ae*/ 	.byte	0x05
	.zero		1


	//   ....[108]....
        /*07b0*/ 	.word	0x00002ac0
        /*07b4*/ 	.word	0x000000ff
        /*07b8*/ 	.word	0x00000000
        /*07bc*/ 	.short	0x010a
        /*07be*/ 	.byte	0x05
	.zero		1


	//   ....[109]....
        /*07c0*/ 	.word	0x00002b50
        /*07c4*/ 	.word	0x000000ff
        /*07c8*/ 	.word	0x00000000
        /*07cc*/ 	.short	0x010a
        /*07ce*/ 	.byte	0x05
	.zero		1


	//   ....[110]....
        /*07d0*/ 	.word	0x00002be0
        /*07d4*/ 	.word	0x000000ff
        /*07d8*/ 	.word	0x00000000
        /*07dc*/ 	.short	0x010a
        /*07de*/ 	.byte	0x05
	.zero		1


	//   ....[111]....
        /*07e0*/ 	.word	0x00002c70
        /*07e4*/ 	.word	0x000000ff
        /*07e8*/ 	.word	0x00000000
        /*07ec*/ 	.short	0x010a
        /*07ee*/ 	.byte	0x05
	.zero		1


	//   ....[112]....
        /*07f0*/ 	.word	0x00002d00
        /*07f4*/ 	.word	0x000000ff
        /*07f8*/ 	.word	0x00000000
        /*07fc*/ 	.short	0x010a
        /*07fe*/ 	.byte	0x05
	.zero		1


	//   ....[113]....
        /*0800*/ 	.word	0x00002d90
        /*0804*/ 	.word	0x000000ff
        /*0808*/ 	.word	0x00000000
        /*080c*/ 	.short	0x010a
        /*080e*/ 	.byte	0x05
	.zero		1


	//   ....[114]....
        /*0810*/ 	.word	0x00002e20
        /*0814*/ 	.word	0x000000ff
        /*0818*/ 	.word	0x00000000
        /*081c*/ 	.short	0x010a
        /*081e*/ 	.byte	0x05
	.zero		1


	//   ....[115]....
        /*0820*/ 	.word	0x00002eb0
        /*0824*/ 	.word	0x000000ff
        /*0828*/ 	.word	0x00000000
        /*082c*/ 	.short	0x010a
        /*082e*/ 	.byte	0x05
	.zero		1


	//   ....[116]....
        /*0830*/ 	.word	0x00002f40
        /*0834*/ 	.word	0x000000ff
        /*0838*/ 	.word	0x00000000
        /*083c*/ 	.short	0x010a
        /*083e*/ 	.byte	0x05
	.zero		1


	//   ....[117]....
        /*0840*/ 	.word	0x00002fd0
        /*0844*/ 	.word	0x000000ff
        /*0848*/ 	.word	0x00000000
        /*084c*/ 	.short	0x010a
        /*084e*/ 	.byte	0x05
	.zero		1


	//   ....[118]....
        /*0850*/ 	.word	0x00003060
        /*0854*/ 	.word	0x000000ff
        /*0858*/ 	.word	0x00000000
        /*085c*/ 	.short	0x010a
        /*085e*/ 	.byte	0x05
	.zero		1


	//   ....[119]....
        /*0860*/ 	.word	0x000030f0
        /*0864*/ 	.word	0x000000ff
        /*0868*/ 	.word	0x00000000
        /*086c*/ 	.short	0x010a
        /*086e*/ 	.byte	0x05
	.zero		1


	//   ....[120]....
        /*0870*/ 	.word	0x00003180
        /*0874*/ 	.word	0x000000ff
        /*0878*/ 	.word	0x00000000
        /*087c*/ 	.short	0x010a
        /*087e*/ 	.byte	0x05
	.zero		1


	//   ....[121]....
        /*0880*/ 	.word	0x00003210
        /*0884*/ 	.word	0x000000ff
        /*0888*/ 	.word	0x00000000
        /*088c*/ 	.short	0x010a
        /*088e*/ 	.byte	0x05
	.zero		1


	//   ....[122]....
        /*0890*/ 	.word	0x000032a0
        /*0894*/ 	.word	0x000000ff
        /*0898*/ 	.word	0x00000000
        /*089c*/ 	.short	0x010a
        /*089e*/ 	.byte	0x05
	.zero		1


	//   ....[123]....
        /*08a0*/ 	.word	0x00003330
        /*08a4*/ 	.word	0x000000ff
        /*08a8*/ 	.word	0x00000000
        /*08ac*/ 	.short	0x010a
        /*08ae*/ 	.byte	0x05
	.zero		1


	//   ....[124]....
        /*08b0*/ 	.word	0x000033c0
        /*08b4*/ 	.word	0x000000ff
        /*08b8*/ 	.word	0x00000000
        /*08bc*/ 	.short	0x010a
        /*08be*/ 	.byte	0x05
	.zero		1


	//   ....[125]....
        /*08c0*/ 	.word	0x00003450
        /*08c4*/ 	.word	0x000000ff
        /*08c8*/ 	.word	0x00000000
        /*08cc*/ 	.short	0x010a
        /*08ce*/ 	.byte	0x05
	.zero		1


	//   ....[126]....
        /*08d0*/ 	.word	0x000034e0
        /*08d4*/ 	.word	0x000000ff
        /*08d8*/ 	.word	0x00000000
        /*08dc*/ 	.short	0x010a
        /*08de*/ 	.byte	0x05
	.zero		1


	//   ....[127]....
        /*08e0*/ 	.word	0x00003570
        /*08e4*/ 	.word	0x000000ff
        /*08e8*/ 	.word	0x00000000
        /*08ec*/ 	.short	0x010a
        /*08ee*/ 	.byte	0x05
	.zero		1


	//   ....[128]....
        /*08f0*/ 	.word	0x00003600
        /*08f4*/ 	.word	0x000000ff
        /*08f8*/ 	.word	0x00000000
        /*08fc*/ 	.short	0x010a
        /*08fe*/ 	.byte	0x05
	.zero		1


	//   ....[129]....
        /*0900*/ 	.word	0x00003690
        /*0904*/ 	.word	0x000000ff
        /*0908*/ 	.word	0x00000000
        /*090c*/ 	.short	0x010a
        /*090e*/ 	.byte	0x05
	.zero		1


	//   ....[130]....
        /*0910*/ 	.word	0x00003720
        /*0914*/ 	.word	0x000000ff
        /*0918*/ 	.word	0x00000000
        /*091c*/ 	.short	0x010a
        /*091e*/ 	.byte	0x05
	.zero		1


	//   ....[131]....
        /*0920*/ 	.word	0x000037b0
        /*0924*/ 	.word	0x000000ff
        /*0928*/ 	.word	0x00000000
        /*092c*/ 	.short	0x010a
        /*092e*/ 	.byte	0x05
	.zero		1


	//   ....[132]....
        /*0930*/ 	.word	0x00003840
        /*0934*/ 	.word	0x000000ff
        /*0938*/ 	.word	0x00000000
        /*093c*/ 	.short	0x010a
        /*093e*/ 	.byte	0x05
	.zero		1


	//   ....[133]....
        /*0940*/ 	.word	0x000038d0
        /*0944*/ 	.word	0x000000ff
        /*0948*/ 	.word	0x00000000
        /*094c*/ 	.short	0x010a
        /*094e*/ 	.byte	0x05
	.zero		1


	//   ....[134]....
        /*0950*/ 	.word	0x00003970
        /*0954*/ 	.word	0x00000000
        /*0958*/ 	.word	0x00000000
        /*095c*/ 	.short	0x010a
        /*095e*/ 	.byte	0xff
	.zero		1


	//   ....[135]....
        /*0960*/ 	.word	0x00003a90
        /*0964*/ 	.word	0x00000000
        /*0968*/ 	.word	0x000002b0
        /*096c*/ 	.short	0x010a
        /*096e*/ 	.byte	0xff
	.zero		1


	//   ....[136]....
        /*0970*/ 	.word	0x00003af0
        /*0974*/ 	.word	0x00000004
        /*0978*/ 	.word	0x00000000
        /*097c*/ 	.short	0x0101
        /*097e*/ 	.byte	0xff
	.zero		1


	//   ....[137]....
        /*0980*/ 	.word	0x00003b10
        /*0984*/ 	.word	0x000000ff
        /*0988*/ 	.word	0x00000260
        /*098c*/ 	.short	0x010a
        /*098e*/ 	.byte	0x05
	.zero		1


	//   ....[138]....
        /*0990*/ 	.word	0x00003c30
        /*0994*/ 	.word	0x00000000
        /*0998*/ 	.word	0x00000250
        /*099c*/ 	.short	0x010a
        /*099e*/ 	.byte	0xff
	.zero		1


	//   ....[139]....
        /*09a0*/ 	.word	0x00003d40
        /*09a4*/ 	.word	0x00000000
        /*09a8*/ 	.word	0x00000000
        /*09ac*/ 	.short	0x0101
        /*09ae*/ 	.byte	0xff
	.zero		1


	//   ....[140]....
        /*09b0*/ 	.word	0x00003dd0
        /*09b4*/ 	.word	0x000000ff
        /*09b8*/ 	.word	0x00000260
        /*09bc*/ 	.short	0x0106
        /*09be*/ 	.byte	0x05
	.zero		1


	//   ....[141]....
        /*09c0*/ 	.word	0x00003df0
        /*09c4*/ 	.word	0x000000ff
        /*09c8*/ 	.word	0x00000260
        /*09cc*/ 	.short	0x010a
        /*09ce*/ 	.byte	0x05
	.zero		1


	//   ....[142]....
        /*09d0*/ 	.word	0x00003e80
        /*09d4*/ 	.word	0x000000ff
        /*09d8*/ 	.word	0x00000260
        /*09dc*/ 	.short	0x0106
        /*09de*/ 	.byte	0x04
	.zero		1


	//   ....[143]....
        /*09e0*/ 	.word	0x00003ec0
        /*09e4*/ 	.word	0x00000000
        /*09e8*/ 	.word	0x00000260
        /*09ec*/ 	.short	0x010a
        /*09ee*/ 	.byte	0xff
	.zero		1


	//   ....[144]....
        /*09f0*/ 	.word	0x00004390
        /*09f4*/ 	.word	0x00000000
        /*09f8*/ 	.word	0x00000250
        /*09fc*/ 	.short	0x010a
        /*09fe*/ 	.byte	0xff
	.zero		1


	//   ....[145]....
        /*0a00*/ 	.word	0x00004490
        /*0a04*/ 	.word	0x00000003
        /*0a08*/ 	.word	0x00000000
        /*0a0c*/ 	.short	0x0101
        /*0a0e*/ 	.byte	0xff
	.zero		1


	//   ....[146]....
        /*0a10*/ 	.word	0x000044a0
        /*0a14*/ 	.word	0x000000ff
        /*0a18*/ 	.word	0x00000000
        /*0a1c*/ 	.short	0x010a
        /*0a1e*/ 	.byte	0x04
	.zero		1


	//   ....[147]....
        /*0a20*/ 	.word	0x000044c0
        /*0a24*/ 	.word	0x000000ff
        /*0a28*/ 	.word	0x00000290
        /*0a2c*/ 	.short	0x010a
        /*0a2e*/ 	.byte	0x09
	.zero		1


	//   ....[148]....
        /*0a30*/ 	.word	0x00004600
        /*0a34*/ 	.word	0x000000ff
        /*0a38*/ 	.word	0x00000000
        /*0a3c*/ 	.short	0x010a
        /*0a3e*/ 	.byte	0x07
	.zero		1


	//   ....[149]....
        /*0a40*/ 	.word	0x00004710
        /*0a44*/ 	.word	0x000000ff
        /*0a48*/ 	.word	0x00000000
        /*0a4c*/ 	.short	0x010a
        /*0a4e*/ 	.byte	0x04
	.zero		1


	//   ....[150]....
        /*0a50*/ 	.word	0x000048f0
        /*0a54*/ 	.word	0x000000ff
        /*0a58*/ 	.word	0x00000000
        /*0a5c*/ 	.short	0x010a
        /*0a5e*/ 	.byte	0x05
	.zero		1


	//   ....[151]....
        /*0a60*/ 	.word	0x00004980
        /*0a64*/ 	.word	0x000000ff
        /*0a68*/ 	.word	0x00000000
        /*0a6c*/ 	.short	0x010a
        /*0a6e*/ 	.byte	0x05
	.zero		1


	//   ....[152]....
        /*0a70*/ 	.word	0x00004a10
        /*0a74*/ 	.word	0x000000ff
        /*0a78*/ 	.word	0x00000000
        /*0a7c*/ 	.short	0x010a
        /*0a7e*/ 	.byte	0x05
	.zero		1


	//   ....[153]....
        /*0a80*/ 	.word	0x00004aa0
        /*0a84*/ 	.word	0x000000ff
        /*0a88*/ 	.word	0x00000000
        /*0a8c*/ 	.short	0x010a
        /*0a8e*/ 	.byte	0x07
	.zero		1


	//   ....[154]....
        /*0a90*/ 	.word	0x00004f00
        /*0a94*/ 	.word	0x00000000
        /*0a98*/ 	.word	0x00000250
        /*0a9c*/ 	.short	0x010a
        /*0a9e*/ 	.byte	0xff
	.zero		1


	//   ....[155]....
        /*0aa0*/ 	.word	0x00004fc0
        /*0aa4*/ 	.word	0x00000000
        /*0aa8*/ 	.word	0x00000000
        /*0aac*/ 	.short	0x0101
        /*0aae*/ 	.byte	0xff
	.zero		1


	//   ....[156]....
        /*0ab0*/ 	.word	0x000052e0
        /*0ab4*/ 	.word	0x000000ff
        /*0ab8*/ 	.word	0x00000248
        /*0abc*/ 	.short	0x010a
        /*0abe*/ 	.byte	0x07
	.zero		1


	//   ....[157]....
        /*0ac0*/ 	.word	0x000054d0
        /*0ac4*/ 	.word	0x000000ff
        /*0ac8*/ 	.word	0x00000230
        /*0acc*/ 	.short	0x010a
        /*0ace*/ 	.byte	0x07
	.zero		1


	//   ....[158]....
        /*0ad0*/ 	.word	0x000056a0
        /*0ad4*/ 	.word	0x000000ff
        /*0ad8*/ 	.word	0x00000220
        /*0adc*/ 	.short	0x010b
        /*0ade*/ 	.byte	0x07
	.zero		1


	//   ....[159]....
        /*0ae0*/ 	.word	0x00005710
        /*0ae4*/ 	.word	0x000000ff
        /*0ae8*/ 	.word	0x00000000
        /*0aec*/ 	.short	0x0101
        /*0aee*/ 	.byte	0x08
	.zero		1


	//   ....[160]....
        /*0af0*/ 	.word	0x00005740
        /*0af4*/ 	.word	0x000000ff
        /*0af8*/ 	.word	0x00000238
        /*0afc*/ 	.short	0x010a
        /*0afe*/ 	.byte	0x07
	.zero		1


	//   ....[161]....
        /*0b00*/ 	.word	0x00005950
        /*0b04*/ 	.word	0x000000ff
        /*0b08*/ 	.word	0x00000228
        /*0b0c*/ 	.short	0x010b
        /*0b0e*/ 	.byte	0x07
	.zero		1


	//   ....[162]....
        /*0b10*/ 	.word	0x00005970
        /*0b14*/ 	.word	0x000000ff
        /*0b18*/ 	.word	0x00000000
        /*0b1c*/ 	.short	0x0101
        /*0b1e*/ 	.byte	0x0d
	.zero		1


	//   ....[163]....
        /*0b20*/ 	.word	0x000059a0
        /*0b24*/ 	.word	0x000000ff
        /*0b28*/ 	.word	0x00000230
        /*0b2c*/ 	.short	0x010a
        /*0b2e*/ 	.byte	0x07
	.zero		1


	//   ....[164]....
        /*0b30*/ 	.word	0x000059e0
        /*0b34*/ 	.word	0x00000000
        /*0b38*/ 	.word	0x00000238
        /*0b3c*/ 	.short	0x010a
        /*0b3e*/ 	.byte	0xff
	.zero		1


	//   ....[165]....
        /*0b40*/ 	.word	0x00005d20
        /*0b44*/ 	.word	0x00000000
        /*0b48*/ 	.word	0x00000250
        /*0b4c*/ 	.short	0x010a
        /*0b4e*/ 	.byte	0xff
	.zero		1


	//   ....[166]....
        /*0b50*/ 	.word	0x00005e30
        /*0b54*/ 	.word	0x00000000
        /*0b58*/ 	.word	0x00000000
        /*0b5c*/ 	.short	0x0101
        /*0b5e*/ 	.byte	0xff
	.zero		1


	//   ....[167]....
        /*0b60*/ 	.word	0x00006880
        /*0b64*/ 	.word	0x00000000
        /*0b68*/ 	.word	0x00000220
        /*0b6c*/ 	.short	0x010a
        /*0b6e*/ 	.byte	0xff
	.zero		1


	//   ....[168]....
        /*0b70*/ 	.word	0x000068f0
        /*0b74*/ 	.word	0x00000071
        /*0b78*/ 	.word	0x00000270
        /*0b7c*/ 	.short	0x010a
        /*0b7e*/ 	.byte	0xff
	.zero		1


	//   ....[169]....
        /*0b80*/ 	.word	0x000069d0
        /*0b84*/ 	.word	0x00000000
        /*0b88*/ 	.word	0x00000220
        /*0b8c*/ 	.short	0x010a
        /*0b8e*/ 	.byte	0xff
	.zero		1


	//   ....[170]....
        /*0b90*/ 	.word	0x00006b10
        /*0b94*/ 	.word	0x00000000
        /*0b98*/ 	.word	0x00000000
        /*0b9c*/ 	.short	0x0101
        /*0b9e*/ 	.byte	0xff
	.zero		1


	//   ....[171]....
        /*0ba0*/ 	.word	0x00006b70
        /*0ba4*/ 	.word	0x00000071
        /*0ba8*/ 	.word	0x00000270
        /*0bac*/ 	.short	0x010a
        /*0bae*/ 	.byte	0xff
	.zero		1


	//   ....[172]....
        /*0bb0*/ 	.word	0x000076c0
        /*0bb4*/ 	.word	0x00000020
        /*0bb8*/ 	.word	0x00000220
        /*0bbc*/ 	.short	0x010a
        /*0bbe*/ 	.byte	0xff
	.zero		1


	//   ....[173]....
        /*0bc0*/ 	.word	0x00007780
        /*0bc4*/ 	.word	0x00000020
        /*0bc8*/ 	.word	0x00000220
        /*0bcc*/ 	.short	0x010a
        /*0bce*/ 	.byte	0xff
	.zero		1


	//   ....[174]....
        /*0bd0*/ 	.word	0x000078a0
        /*0bd4*/ 	.word	0x00000003
        /*0bd8*/ 	.word	0x00000000
        /*0bdc*/ 	.short	0x0101
        /*0bde*/ 	.byte	0xff
	.zero		1


	//   ....[175]....
        /*0be0*/ 	.word	0x00007ce0
        /*0be4*/ 	.word	0x000000ff
        /*0be8*/ 	.word	0x00000000
        /*0bec*/ 	.short	0x0101
        /*0bee*/ 	.byte	0x05
	.zero		1


	//   ....[176]....
        /*0bf0*/ 	.word	0x00008520
        /*0bf4*/ 	.word	0x00000003
        /*0bf8*/ 	.word	0x000002c0
        /*0bfc*/ 	.short	0x010a
        /*0bfe*/ 	.byte	0xff
	.zero		1


	//   ....[177]....
        /*0c00*/ 	.word	0x00008580
        /*0c04*/ 	.word	0x00000002
        /*0c08*/ 	.word	0x00000110
        /*0c0c*/ 	.short	0x010a
        /*0c0e*/ 	.byte	0xff
	.zero		1


	//   ....[178]....
        /*0c10*/ 	.word	0x000085e0
        /*0c14*/ 	.word	0x00000002
        /*0c18*/ 	.word	0x00000110
        /*0c1c*/ 	.short	0x010a
        /*0c1e*/ 	.byte	0xff
	.zero		1


	//   ....[179]....
        /*0c20*/ 	.word	0x00008630
        /*0c24*/ 	.word	0x00000002
        /*0c28*/ 	.word	0x00000250
        /*0c2c*/ 	.short	0x010a
        /*0c2e*/ 	.byte	0xff
	.zero		1


	//   ....[180]....
        /*0c30*/ 	.word	0x00008690
        /*0c34*/ 	.word	0x00000000
        /*0c38*/ 	.word	0x00000000
        /*0c3c*/ 	.short	0x010a
        /*0c3e*/ 	.byte	0xff
	.zero		1


	//   ....[181]....
        /*0c40*/ 	.word	0x000086f0
        /*0c44*/ 	.word	0x00000000
        /*0c48*/ 	.word	0x00000000
        /*0c4c*/ 	.short	0x010a
        /*0c4e*/ 	.byte	0xff
	.zero		1


	//   ....[182]....
        /*0c50*/ 	.word	0x00008750
        /*0c54*/ 	.word	0x00000000
        /*0c58*/ 	.word	0x00000000
        /*0c5c*/ 	.short	0x010a
        /*0c5e*/ 	.byte	0xff
	.zero		1


	//   ....[183]....
        /*0c60*/ 	.word	0x000087b0
        /*0c64*/ 	.word	0x00000000
        /*0c68*/ 	.word	0x00000000
        /*0c6c*/ 	.short	0x010a
        /*0c6e*/ 	.byte	0xff
	.zero		1


	//   ....[184]....
        /*0c70*/ 	.word	0x00008810
        /*0c74*/ 	.word	0x00000000
        /*0c78*/ 	.word	0x00000000
        /*0c7c*/ 	.short	0x010a
        /*0c7e*/ 	.byte	0xff
	.zero		1


	//   ....[185]....
        /*0c80*/ 	.word	0x00008870
        /*0c84*/ 	.word	0x00000000
        /*0c88*/ 	.word	0x00000000
        /*0c8c*/ 	.short	0x010a
        /*0c8e*/ 	.byte	0xff
	.zero		1


	//   ....[186]....
        /*0c90*/ 	.word	0x000088d0
        /*0c94*/ 	.word	0x00000000
        /*0c98*/ 	.word	0x00000000
        /*0c9c*/ 	.short	0x010a
        /*0c9e*/ 	.byte	0xff
	.zero		1


	//   ....[187]....
        /*0ca0*/ 	.word	0x00008930
        /*0ca4*/ 	.word	0x00000000
        /*0ca8*/ 	.word	0x00000000
        /*0cac*/ 	.short	0x010a
        /*0cae*/ 	.byte	0xff
	.zero		1


	//   ....[188]....
        /*0cb0*/ 	.word	0x00008990
        /*0cb4*/ 	.word	0x00000000
        /*0cb8*/ 	.word	0x00000000
        /*0cbc*/ 	.short	0x010a
        /*0cbe*/ 	.byte	0xff
	.zero		1


	//   ....[189]....
        /*0cc0*/ 	.word	0x000089f0
        /*0cc4*/ 	.word	0x00000000
        /*0cc8*/ 	.word	0x00000000
        /*0ccc*/ 	.short	0x010a
        /*0cce*/ 	.byte	0xff
	.zero		1


	//   ....[190]....
        /*0cd0*/ 	.word	0x00008a50
        /*0cd4*/ 	.word	0x00000000
        /*0cd8*/ 	.word	0x00000000
        /*0cdc*/ 	.short	0x010a
        /*0cde*/ 	.byte	0xff
	.zero		1


	//   ....[191]....
        /*0ce0*/ 	.word	0x00008ab0
        /*0ce4*/ 	.word	0x00000000
        /*0ce8*/ 	.word	0x00000000
        /*0cec*/ 	.short	0x010a
        /*0cee*/ 	.byte	0xff
	.zero		1


	//   ....[192]....
        /*0cf0*/ 	.word	0x00008b10
        /*0cf4*/ 	.word	0x00000000
        /*0cf8*/ 	.word	0x00000000
        /*0cfc*/ 	.short	0x010a
        /*0cfe*/ 	.byte	0xff
	.zero		1


	//   ....[193]....
        /*0d00*/ 	.word	0x00008b70
        /*0d04*/ 	.word	0x00000000
        /*0d08*/ 	.word	0x00000000
        /*0d0c*/ 	.short	0x010a
        /*0d0e*/ 	.byte	0xff
	.zero		1


	//   ....[194]....
        /*0d10*/ 	.word	0x00008bd0
        /*0d14*/ 	.word	0x00000000
        /*0d18*/ 	.word	0x00000000
        /*0d1c*/ 	.short	0x010a
        /*0d1e*/ 	.byte	0xff
	.zero		1


	//   ....[195]....
        /*0d20*/ 	.word	0x00008c30
        /*0d24*/ 	.word	0x00000000
        /*0d28*/ 	.word	0x00000000
        /*0d2c*/ 	.short	0x010a
        /*0d2e*/ 	.byte	0xff
	.zero		1


	//   ....[196]....
        /*0d30*/ 	.word	0x00008c90
        /*0d34*/ 	.word	0x00000000
        /*0d38*/ 	.word	0x00000000
        /*0d3c*/ 	.short	0x010a
        /*0d3e*/ 	.byte	0xff
	.zero		1


	//   ....[197]....
        /*0d40*/ 	.word	0x00008cf0
        /*0d44*/ 	.word	0x00000000
        /*0d48*/ 	.word	0x00000000
        /*0d4c*/ 	.short	0x010a
        /*0d4e*/ 	.byte	0xff
	.zero		1


	//   ....[198]....
        /*0d50*/ 	.word	0x00008d50
        /*0d54*/ 	.word	0x00000000
        /*0d58*/ 	.word	0x00000000
        /*0d5c*/ 	.short	0x010a
        /*0d5e*/ 	.byte	0xff
	.zero		1


	//   ....[199]....
        /*0d60*/ 	.word	0x00008db0
        /*0d64*/ 	.word	0x00000000
        /*0d68*/ 	.word	0x00000000
        /*0d6c*/ 	.short	0x010a
        /*0d6e*/ 	.byte	0xff
	.zero		1


	//   ....[200]....
        /*0d70*/ 	.word	0x00008e10
        /*0d74*/ 	.word	0x00000000
        /*0d78*/ 	.word	0x00000000
        /*0d7c*/ 	.short	0x010a
        /*0d7e*/ 	.byte	0xff
	.zero		1


	//   ....[201]....
        /*0d80*/ 	.word	0x00008e70
        /*0d84*/ 	.word	0x00000000
        /*0d88*/ 	.word	0x00000000
        /*0d8c*/ 	.short	0x010a
        /*0d8e*/ 	.byte	0xff
	.zero		1


	//   ....[202]....
        /*0d90*/ 	.word	0x00008ed0
        /*0d94*/ 	.word	0x00000000
        /*0d98*/ 	.word	0x00000000
        /*0d9c*/ 	.short	0x010a
        /*0d9e*/ 	.byte	0xff
	.zero		1


	//   ....[203]....
        /*0da0*/ 	.word	0x00008f30
        /*0da4*/ 	.word	0x00000000
        /*0da8*/ 	.word	0x00000000
        /*0dac*/ 	.short	0x010a
        /*0dae*/ 	.byte	0xff
	.zero		1


	//   ....[204]....
        /*0db0*/ 	.word	0x00008f90
        /*0db4*/ 	.word	0x00000000
        /*0db8*/ 	.word	0x00000000
        /*0dbc*/ 	.short	0x010a
        /*0dbe*/ 	.byte	0xff
	.zero		1


	//   ....[205]....
        /*0dc0*/ 	.word	0x00008ff0
        /*0dc4*/ 	.word	0x00000000
        /*0dc8*/ 	.word	0x00000000
        /*0dcc*/ 	.short	0x010a
        /*0dce*/ 	.byte	0xff
	.zero		1


	//   ....[206]....
        /*0dd0*/ 	.word	0x00009050
        /*0dd4*/ 	.word	0x00000000
        /*0dd8*/ 	.word	0x00000000
        /*0ddc*/ 	.short	0x010a
        /*0dde*/ 	.byte	0xff
	.zero		1


	//   ....[207]....
        /*0de0*/ 	.word	0x000090b0
        /*0de4*/ 	.word	0x00000000
        /*0de8*/ 	.word	0x00000000
        /*0dec*/ 	.short	0x010a
        /*0dee*/ 	.byte	0xff
	.zero		1


	//   ....[208]....
        /*0df0*/ 	.word	0x00009110
        /*0df4*/ 	.word	0x00000000
        /*0df8*/ 	.word	0x00000000
        /*0dfc*/ 	.short	0x010a
        /*0dfe*/ 	.byte	0xff
	.zero		1


	//   ....[209]....
        /*0e00*/ 	.word	0x00009170
        /*0e04*/ 	.word	0x00000000
        /*0e08*/ 	.word	0x00000000
        /*0e0c*/ 	.short	0x010a
        /*0e0e*/ 	.byte	0xff
	.zero		1


	//   ....[210]....
        /*0e10*/ 	.word	0x000091d0
        /*0e14*/ 	.word	0x00000000
        /*0e18*/ 	.word	0x00000000
        /*0e1c*/ 	.short	0x010a
        /*0e1e*/ 	.byte	0xff
	.zero		1


	//   ....[211]....
        /*0e20*/ 	.word	0x00009230
        /*0e24*/ 	.word	0x00000000
        /*0e28*/ 	.word	0x00000000
        /*0e2c*/ 	.short	0x010a
        /*0e2e*/ 	.byte	0xff
	.zero		1


	//   ....[212]....
        /*0e30*/ 	.word	0x00009290
        /*0e34*/ 	.word	0x00000000
        /*0e38*/ 	.word	0x00000000
        /*0e3c*/ 	.short	0x010a
        /*0e3e*/ 	.byte	0xff
	.zero		1


	//   ....[213]....
        /*0e40*/ 	.word	0x000092e0
        /*0e44*/ 	.word	0x00000000
        /*0e48*/ 	.word	0x000002b0
        /*0e4c*/ 	.short	0x010a
        /*0e4e*/ 	.byte	0xff
	.zero		1


	//   ....[214]....
        /*0e50*/ 	.word	0x00009340
        /*0e54*/ 	.word	0x00000000
        /*0e58*/ 	.word	0x00000260
        /*0e5c*/ 	.short	0x010a
        /*0e5e*/ 	.byte	0xff
	.zero		1


	//   ....[215]....
        /*0e60*/ 	.word	0x00009390
        /*0e64*/ 	.word	0x00000000
        /*0e68*/ 	.word	0x00000250
        /*0e6c*/ 	.short	0x010a
        /*0e6e*/ 	.byte	0xff
	.zero		1


	//   ....[216]....
        /*0e70*/ 	.word	0x000093f0
        /*0e74*/ 	.word	0x00000000
        /*0e78*/ 	.word	0x00000260
        /*0e7c*/ 	.short	0x010a
        /*0e7e*/ 	.byte	0xff
	.zero		1


	//   ....[217]....
        /*0e80*/ 	.word	0x00009440
        /*0e84*/ 	.word	0x00000000
        /*0e88*/ 	.word	0x00000250
        /*0e8c*/ 	.short	0x010a
        /*0e8e*/ 	.byte	0xff
	.zero		1


	//   ....[218]....
        /*0e90*/ 	.word	0x000094a0
        /*0e94*/ 	.word	0x00000003
        /*0e98*/ 	.word	0x00000290
        /*0e9c*/ 	.short	0x010a
        /*0e9e*/ 	.byte	0xff
	.zero		1


	//   ....[219]....
        /*0ea0*/ 	.word	0x00009500
        /*0ea4*/ 	.word	0x00000000
        /*0ea8*/ 	.word	0x00000000
        /*0eac*/ 	.short	0x010a
        /*0eae*/ 	.byte	0xff
	.zero		1


	//   ....[220]....
        /*0eb0*/ 	.word	0x00009560
        /*0eb4*/ 	.word	0x00000000
        /*0eb8*/ 	.word	0x00000000
        /*0ebc*/ 	.short	0x010a
        /*0ebe*/ 	.byte	0xff
	.zero		1


	//   ....[221]....
        /*0ec0*/ 	.word	0x000095c0
        /*0ec4*/ 	.word	0x00000000
        /*0ec8*/ 	.word	0x00000000
        /*0ecc*/ 	.short	0x010a
        /*0ece*/ 	.byte	0xff
	.zero		1


	//   ....[222]....
        /*0ed0*/ 	.word	0x00009620
        /*0ed4*/ 	.word	0x00000000
        /*0ed8*/ 	.word	0x00000000
        /*0edc*/ 	.short	0x010a
        /*0ede*/ 	.byte	0xff
	.zero		1


	//   ....[223]....
        /*0ee0*/ 	.word	0x00009680
        /*0ee4*/ 	.word	0x00000000
        /*0ee8*/ 	.word	0x00000000
        /*0eec*/ 	.short	0x010a
        /*0eee*/ 	.byte	0xff
	.zero		1


	//   ....[224]....
        /*0ef0*/ 	.word	0x000096d0
        /*0ef4*/ 	.word	0x00000000
        /*0ef8*/ 	.word	0x00000250
        /*0efc*/ 	.short	0x010a
        /*0efe*/ 	.byte	0xff
	.zero		1


	//   ....[225]....
        /*0f00*/ 	.word	0x00009730
        /*0f04*/ 	.word	0x00000000
        /*0f08*/ 	.word	0x00000248
        /*0f0c*/ 	.short	0x010a
        /*0f0e*/ 	.byte	0xff
	.zero		1


	//   ....[226]....
        /*0f10*/ 	.word	0x00009790
        /*0f14*/ 	.word	0x00000003
        /*0f18*/ 	.word	0x00000230
        /*0f1c*/ 	.short	0x010a
        /*0f1e*/ 	.byte	0xff
	.zero		1


	//   ....[227]....
        /*0f20*/ 	.word	0x000097f0
        /*0f24*/ 	.word	0x00000003
        /*0f28*/ 	.word	0x00000238
        /*0f2c*/ 	.short	0x010a
        /*0f2e*/ 	.byte	0xff
	.zero		1


	//   ....[228]....
        /*0f30*/ 	.word	0x00009850
        /*0f34*/ 	.word	0x00000000
        /*0f38*/ 	.word	0x00000230
        /*0f3c*/ 	.short	0x010a
        /*0f3e*/ 	.byte	0xff
	.zero		1


	//   ....[229]....
        /*0f40*/ 	.word	0x000098a0
        /*0f44*/ 	.word	0x00000000
        /*0f48*/ 	.word	0x00000250
        /*0f4c*/ 	.short	0x010a
        /*0f4e*/ 	.byte	0xff
	.zero		1


	//   ....[230]....
        /*0f50*/ 	.word	0x000098f0
        /*0f54*/ 	.word	0x00000000
        /*0f58*/ 	.word	0x00000220
        /*0f5c*/ 	.short	0x010a
        /*0f5e*/ 	.byte	0xff
	.zero		1


	//   ....[231]....
        /*0f60*/ 	.word	0x00009940
        /*0f64*/ 	.word	0x00000071
        /*0f68*/ 	.word	0x00000270
        /*0f6c*/ 	.short	0x010a
        /*0f6e*/ 	.byte	0xff
	.zero		1


	//   ....[232]....
        /*0f70*/ 	.word	0x00009990
        /*0f74*/ 	.word	0x00000020
        /*0f78*/ 	.word	0x00000220
        /*0f7c*/ 	.short	0x010a
        /*0f7e*/ 	.byte	0xff
	.zero		1


	//----- nvinfo : EIATTR_NUM_MBARRIERS
	.align		4
.L_47:
        /*0f80*/ 	.byte	0x03, 0x38
        /*0f82*/ 	.short	0x005a


	//----- nvinfo : EIATTR_EXIT_INSTR_OFFSETS
	.align		4
        /*0f84*/ 	.byte	0x04, 0x1c
        /*0f86*/ 	.short	(.L_49 - .L_48)


	//   ....[0]....
.L_48:
        /*0f88*/ 	.word	0x000039a0


	//   ....[1]....
        /*0f8c*/ 	.word	0x00003e90


	//   ....[2]....
        /*0f90*/ 	.word	0x00003ef0


	//   ....[3]....
        /*0f94*/ 	.word	0x00004d00


	//   ....[4]....
        /*0f98*/ 	.word	0x00005a10


	//   ....[5]....
        /*0f9c*/ 	.word	0x00005a50


	//   ....[6]....
        /*0fa0*/ 	.word	0x00008510


	//----- nvinfo : EIATTR_MAX_THREADS
	.align		4
.L_49:
        /*0fa4*/ 	.byte	0x04, 0x05
        /*0fa6*/ 	.short	(.L_51 - .L_50)
.L_50:
        /*0fa8*/ 	.word	0x00000100
        /*0fac*/ 	.word	0x00000001
        /*0fb0*/ 	.word	0x00000001


	//----- nvinfo : EIATTR_CRS_STACK_SIZE
	.align		4
.L_51:
        /*0fb4*/ 	.byte	0x04, 0x1e
        /*0fb6*/ 	.short	(.L_53 - .L_52)
.L_52:
        /*0fb8*/ 	.word	0x00000000


	//----- nvinfo : EIATTR_CBANK_PARAM_SIZE
	.align		4
.L_53:
        /*0fbc*/ 	.byte	0x03, 0x19
        /*0fbe*/ 	.short	0x0800


	//----- nvinfo : EIATTR_PARAM_CBANK
	.align		4
        /*0fc0*/ 	.byte	0x04, 0x0a
        /*0fc2*/ 	.short	(.L_55 - .L_54)
	.align		4
.L_54:
        /*0fc4*/ 	.word	index@(.nv.constant0._ZN7cutlass13device_kernelINS_4gemm6kernel13GemmUniversalIN4cute5tupleIJiiiiEEENS1_10collective13CollectiveMmaINS1_35MainloopSm100TmaUmmaWarpSpecializedILi34ELi2ELi4ENS5_IJNS4_1CILi1EEESB_SB_EEEEENS5_IJNSA_ILi64EEENSA_ILi128EEENSA_ILi32EEEEEENS_12float_e4m3_tENS5_IJSB_llEEESI_NS5_IJlSB_lEEENS4_8TiledMMAINS4_8MMA_AtomIJNS4_10MMA_TraitsINS4_19SM100_MMA_F8F6F4_SSEJSI_SI_fSE_SF_NS4_17integral_constantINS4_4UMMA5MajorELSR_1EEENSP_ISR_LSR_0EEENSP_INSQ_7ScaleInELSU_0EEESV_EEEEEENS4_6LayoutISC_NS5_IJNSA_ILi0EEESZ_SZ_EEEEENS5_IJNS4_10UnderscoreES12_S12_EEEEENS4_13SM90_TMA_LOADENS4_14ComposedLayoutINS4_7SwizzleILi2ELi4ELi3EEENS4_18smem_ptr_flag_bitsILi8EEENSY_INS5_IJSE_NSA_ILi8EEEEEENS5_IJSB_SE_EEEEEEEvNS4_8identityES15_NS16_INS17_ILi1ELi4ELi3EEES1A_NSY_INS5_IJS1B_SG_EEENS5_IJSG_SB_EEEEEEEvS1G_EENS_8epilogue10collective18CollectiveEpilogueINS1N_23Sm100TmaWarpSpecializedILi2ELi2ELi32ELb0ELb0EEEJSH_NS5_IJNSY_ISE_SB_EES1S_EEESI_SK_SI_SK_NS1N_6fusion15FusionCallbacksIS1R_NS1U_17LinearCombinationISI_fSI_fLNS_15FloatRoundStyleE2EEESH_S1T_JEEENS4_5SM1004TMEM4LOAD26SM100_TMEM_LOAD_16dp32b32xES15_NS16_IS18_S1A_NSY_INS5_IJS1B_SE_EEENS5_IJSE_SB_EEEEEEENS4_39AutoVectorizingCopyWithAssumedAlignmentILi128EEENS4_14SM90_TMA_STOREES27_S29_S29_EEEvvEEEEvNT_6ParamsE)
        /*0fc8*/ 	.short	0x0380
        /*0fca*/ 	.short	0x0800


	//----- nvinfo : EIATTR_SW_WAR
	.align		4
.L_55:
        /*0fcc*/ 	.byte	0x04, 0x36
        /*0fce*/ 	.short	(.L_57 - .L_56)
.L_56:
        /*0fd0*/ 	.word	0x00000008
.L_57:


//--------------------- .nv.callgraph             --------------------------
	.section	.nv.callgraph,"",@"SHT_CUDA_CALLGRAPH"
	.align	4
	.sectionentsize	8
	.align		4
        /*0000*/ 	.word	0x00000000
	.align		4
        /*0004*/ 	.word	0xffffffff
	.align		4
        /*0008*/ 	.word	index@(_ZN7cutlass13device_kernelINS_4gemm6kernel13GemmUniversalIN4cute5tupleIJiiiiEEENS1_10collective13CollectiveMmaINS1_35MainloopSm100TmaUmmaWarpSpecializedILi34ELi2ELi4ENS5_IJNS4_1CILi1EEESB_SB_EEEEENS5_IJNSA_ILi64EEENSA_ILi128EEENSA_ILi32EEEEEENS_12float_e4m3_tENS5_IJSB_llEEESI_NS5_IJlSB_lEEENS4_8TiledMMAINS4_8MMA_AtomIJNS4_10MMA_TraitsINS4_19SM100_MMA_F8F6F4_SSEJSI_SI_fSE_SF_NS4_17integral_constantINS4_4UMMA5MajorELSR_1EEENSP_ISR_LSR_0EEENSP_INSQ_7ScaleInELSU_0EEESV_EEEEEENS4_6LayoutISC_NS5_IJNSA_ILi0EEESZ_SZ_EEEEENS5_IJNS4_10UnderscoreES12_S12_EEEEENS4_13SM90_TMA_LOADENS4_14ComposedLayoutINS4_7SwizzleILi2ELi4ELi3EEENS4_18smem_ptr_flag_bitsILi8EEENSY_INS5_IJSE_NSA_ILi8EEEEEENS5_IJSB_SE_EEEEEEEvNS4_8identityES15_NS16_INS17_ILi1ELi4ELi3EEES1A_NSY_INS5_IJS1B_SG_EEENS5_IJSG_SB_EEEEEEEvS1G_EENS_8epilogue10collective18CollectiveEpilogueINS1N_23Sm100TmaWarpSpecializedILi2ELi2ELi32ELb0ELb0EEEJSH_NS5_IJNSY_ISE_SB_EES1S_EEESI_SK_SI_SK_NS1N_6fusion15FusionCallbacksIS1R_NS1U_17LinearCombinationISI_fSI_fLNS_15FloatRoundStyleE2EEESH_S1T_JEEENS4_5SM1004TMEM4LOAD26SM100_TMEM_LOAD_16dp32b32xES15_NS16_IS18_S1A_NSY_INS5_IJS1B_SE_EEENS5_IJSE_SB_EEEEEEENS4_39AutoVectorizingCopyWithAssumedAlignmentILi128EEENS4_14SM90_TMA_STOREES27_S29_S29_EEEvvEEEEvNT_6ParamsE)
	.align		4
        /*000c*/ 	.word	index@(__assertfail)
	.align		4
        /*0010*/ 	.word	0x00000000
	.align		4
        /*0014*/ 	.word	0xfffffffe
	.align		4
        /*0018*/ 	.word	0x00000000
	.align		4
        /*001c*/ 	.word	0xfffffffd
	.align		4
        /*0020*/ 	.word	0x00000000
	.align		4
        /*0024*/ 	.word	0xfffffffc


//--------------------- .nv.constant4             --------------------------
	.section	.nv.constant4,"a",@progbits
	.align	8
	.align		8
.nv.constant4:
        /*0000*/ 	.dword	__assertfail
	.align		8
        /*0008*/ 	.dword	__unnamed_1
	.align		8
        /*0010*/ 	.dword	__unnamed_2
	.align		8
        /*0018*/ 	.dword	_ZN40_INTERNAL_df99c35d_4_k_cu_701ff671_295434cuda3std3__45__cpo5beginE
	.align		8
        /*0020*/ 	.dword	_ZN40_INTERNAL_df99c35d_4_k_cu_701ff671_295434cuda3std3__45__cpo3endE
	.align		8
        /*0028*/ 	.dword	_ZN40_INTERNAL_df99c35d_4_k_cu_701ff671_295434cuda3std3__45__cpo6cbeginE
	.align		8
        /*0030*/ 	.dword	_ZN40_INTERNAL_df99c35d_4_k_cu_701ff671_295434cuda3std3__45__cpo4cendE
	.align		8
        /*0038*/ 	.dword	_ZN40_INTERNAL_df99c35d_4_k_cu_701ff671_295434cuda3std3__442_GLOBAL__N__df99c35d_4_k_cu_701ff671_295436ignoreE
	.align		8
        /*0040*/ 	.dword	_ZN40_INTERNAL_df99c35d_4_k_cu_701ff671_295434cuda3std3__419piecewise_constructE
	.align		8
        /*0048*/ 	.dword	_ZN40_INTERNAL_df99c35d_4_k_cu_701ff671_295434cuda3std3__48in_placeE
	.align		8
        /*0050*/ 	.dword	_ZN40_INTERNAL_df99c35d_4_k_cu_701ff671_295434cuda3std6ranges3__45__cpo4swapE
	.align		8
        /*0058*/ 	.dword	_ZN40_INTERNAL_df99c35d_4_k_cu_701ff671_295434cuda3std6ranges3__45__cpo9iter_moveE
	.align		8
        /*0060*/ 	.dword	_ZN40_INTERNAL_df99c35d_4_k_cu_701ff671_295434cute7productE
	.align		8
        /*0068*/ 	.dword	_ZN40_INTERNAL_df99c35d_4_k_cu_701ff671_295434cute1_E
	.align		8
        /*0070*/ 	.dword	$str$25
	.align		8
        /*0078*/ 	.dword	$str$26
	.align		8
        /*0080*/ 	.dword	$str$27
	.align		8
        /*0088*/ 	.dword	$str$28


//--------------------- .text._ZN7cutlass13device_kernelINS_4gemm6kernel13GemmUniversalIN4cute5tupleIJiiiiEEENS1_10collective13CollectiveMmaINS1_35MainloopSm100TmaUmmaWarpSpecializedILi34ELi2ELi4ENS5_IJNS4_1CILi1EEESB_SB_EEEEENS5_IJNSA_ILi64EEENSA_ILi128EEENSA_ILi32EEEEEENS_12float_e4m3_tENS5_IJSB_llEEESI_NS5_IJlSB_lEEENS4_8TiledMMAINS4_8MMA_AtomIJNS4_10MMA_TraitsINS4_19SM100_MMA_F8F6F4_SSEJSI_SI_fSE_SF_NS4_17integral_constantINS4_4UMMA5MajorELSR_1EEENSP_ISR_LSR_0EEENSP_INSQ_7ScaleInELSU_0EEESV_EEEEEENS4_6LayoutISC_NS5_IJNSA_ILi0EEESZ_SZ_EEEEENS5_IJNS4_10UnderscoreES12_S12_EEEEENS4_13SM90_TMA_LOADENS4_14ComposedLayoutINS4_7SwizzleILi2ELi4ELi3EEENS4_18smem_ptr_flag_bitsILi8EEENSY_INS5_IJSE_NSA_ILi8EEEEEENS5_IJSB_SE_EEEEEEEvNS4_8identityES15_NS16_INS17_ILi1ELi4ELi3EEES1A_NSY_INS5_IJS1B_SG_EEENS5_IJSG_SB_EEEEEEEvS1G_EENS_8epilogue10collective18CollectiveEpilogueINS1N_23Sm100TmaWarpSpecializedILi2ELi2ELi32ELb0ELb0EEEJSH_NS5_IJNSY_ISE_SB_EES1S_EEESI_SK_SI_SK_NS1N_6fusion15FusionCallbacksIS1R_NS1U_17LinearCombinationISI_fSI_fLNS_15FloatRoundStyleE2EEESH_S1T_JEEENS4_5SM1004TMEM4LOAD26SM100_TMEM_LOAD_16dp32b32xES15_NS16_IS18_S1A_NSY_INS5_IJS1B_SE_EEENS5_IJSE_SB_EEEEEEENS4_39AutoVectorizingCopyWithAssumedAlignmentILi128EEENS4_14SM90_TMA_STOREES27_S29_S29_EEEvvEEEEvNT_6ParamsE --------------------------
	.section	.text._ZN7cutlass13device_kernelINS_4gemm6kernel13GemmUniversalIN4cute5tupleIJiiiiEEENS1_10collective13CollectiveMmaINS1_35MainloopSm100TmaUmmaWarpSpecializedILi34ELi2ELi4ENS5_IJNS4_1CILi1EEESB_SB_EEEEENS5_IJNSA_ILi64EEENSA_ILi128EEENSA_ILi32EEEEEENS_12float_e4m3_tENS5_IJSB_llEEESI_NS5_IJlSB_lEEENS4_8TiledMMAINS4_8MMA_AtomIJNS4_10MMA_TraitsINS4_19SM100_MMA_F8F6F4_SSEJSI_SI_fSE_SF_NS4_17integral_constantINS4_4UMMA5MajorELSR_1EEENSP_ISR_LSR_0EEENSP_INSQ_7ScaleInELSU_0EEESV_EEEEEENS4_6LayoutISC_NS5_IJNSA_ILi0EEESZ_SZ_EEEEENS5_IJNS4_10UnderscoreES12_S12_EEEEENS4_13SM90_TMA_LOADENS4_14ComposedLayoutINS4_7SwizzleILi2ELi4ELi3EEENS4_18smem_ptr_flag_bitsILi8EEENSY_INS5_IJSE_NSA_ILi8EEEEEENS5_IJSB_SE_EEEEEEEvNS4_8identityES15_NS16_INS17_ILi1ELi4ELi3EEES1A_NSY_INS5_IJS1B_SG_EEENS5_IJSG_SB_EEEEEEEvS1G_EENS_8epilogue10collective18CollectiveEpilogueINS1N_23Sm100TmaWarpSpecializedILi2ELi2ELi32ELb0ELb0EEEJSH_NS5_IJNSY_ISE_SB_EES1S_EEESI_SK_SI_SK_NS1N_6fusion15FusionCallbacksIS1R_NS1U_17LinearCombinationISI_fSI_fLNS_15FloatRoundStyleE2EEESH_S1T_JEEENS4_5SM1004TMEM4LOAD26SM100_TMEM_LOAD_16dp32b32xES15_NS16_IS18_S1A_NSY_INS5_IJS1B_SE_EEENS5_IJSE_SB_EEEEEEENS4_39AutoVectorizingCopyWithAssumedAlignmentILi128EEENS4_14SM90_TMA_STOREES27_S29_S29_EEEvvEEEEvNT_6ParamsE,"ax",@progbits
	.align	128
.text._ZN7cutlass13device_kernelINS_4gemm6kernel13GemmUniversalIN4cute5tupleIJiiiiEEENS1_10collective13CollectiveMmaINS1_35MainloopSm100TmaUmmaWarpSpecializedILi34ELi2ELi4ENS5_IJNS4_1CILi1EEESB_SB_EEEEENS5_IJNSA_ILi64EEENSA_ILi128EEENSA_ILi32EEEEEENS_12float_e4m3_tENS5_IJSB_llEEESI_NS5_IJlSB_lEEENS4_8TiledMMAINS4_8MMA_AtomIJNS4_10MMA_TraitsINS4_19SM100_MMA_F8F6F4_SSEJSI_SI_fSE_SF_NS4_17integral_constantINS4_4UMMA5MajorELSR_1EEENSP_ISR_LSR_0EEENSP_INSQ_7ScaleInELSU_0EEESV_EEEEEENS4_6LayoutISC_NS5_IJNSA_ILi0EEESZ_SZ_EEEEENS5_IJNS4_10UnderscoreES12_S12_EEEEENS4_13SM90_TMA_LOADENS4_14ComposedLayoutINS4_7SwizzleILi2ELi4ELi3EEENS4_18smem_ptr_flag_bitsILi8EEENSY_INS5_IJSE_NSA_ILi8EEEEEENS5_IJSB_SE_EEEEEEEvNS4_8identityES15_NS16_INS17_ILi1ELi4ELi3EEES1A_NSY_INS5_IJS1B_SG_EEENS5_IJSG_SB_EEEEEEEvS1G_EENS_8epilogue10collective18CollectiveEpilogueINS1N_23Sm100TmaWarpSpecializedILi2ELi2ELi32ELb0ELb0EEEJSH_NS5_IJNSY_ISE_SB_EES1S_EEESI_SK_SI_SK_NS1N_6fusion15FusionCallbacksIS1R_NS1U_17LinearCombinationISI_fSI_fLNS_15FloatRoundStyleE2EEESH_S1T_JEEENS4_5SM1004TMEM4LOAD26SM100_TMEM_LOAD_16dp32b32xES15_NS16_IS18_S1A_NSY_INS5_IJS1B_SE_EEENS5_IJSE_SB_EEEEEEENS4_39AutoVectorizingCopyWithAssumedAlignmentILi128EEENS4_14SM90_TMA_STOREES27_S29_S29_EEEvvEEEEvNT_6ParamsE:
        .type           _ZN7cutlass13device_kernelINS_4gemm6kernel13GemmUniversalIN4cute5tupleIJiiiiEEENS1_10collective13CollectiveMmaINS1_35MainloopSm100TmaUmmaWarpSpecializedILi34ELi2ELi4ENS5_IJNS4_1CILi1EEESB_SB_EEEEENS5_IJNSA_ILi64EEENSA_ILi128EEENSA_ILi32EEEEEENS_12float_e4m3_tENS5_IJSB_llEEESI_NS5_IJlSB_lEEENS4_8TiledMMAINS4_8MMA_AtomIJNS4_10MMA_TraitsINS4_19SM100_MMA_F8F6F4_SSEJSI_SI_fSE_SF_NS4_17integral_constantINS4_4UMMA5MajorELSR_1EEENSP_ISR_LSR_0EEENSP_INSQ_7ScaleInELSU_0EEESV_EEEEEENS4_6LayoutISC_NS5_IJNSA_ILi0EEESZ_SZ_EEEEENS5_IJNS4_10UnderscoreES12_S12_EEEEENS4_13SM90_TMA_LOADENS4_14ComposedLayoutINS4_7SwizzleILi2ELi4ELi3EEENS4_18smem_ptr_flag_bitsILi8EEENSY_INS5_IJSE_NSA_ILi8EEEEEENS5_IJSB_SE_EEEEEEEvNS4_8identityES15_NS16_INS17_ILi1ELi4ELi3EEES1A_NSY_INS5_IJS1B_SG_EEENS5_IJSG_SB_EEEEEEEvS1G_EENS_8epilogue10collective18CollectiveEpilogueINS1N_23Sm100TmaWarpSpecializedILi2ELi2ELi32ELb0ELb0EEEJSH_NS5_IJNSY_ISE_SB_EES1S_EEESI_SK_SI_SK_NS1N_6fusion15FusionCallbacksIS1R_NS1U_17LinearCombinationISI_fSI_fLNS_15FloatRoundStyleE2EEESH_S1T_JEEENS4_5SM1004TMEM4LOAD26SM100_TMEM_LOAD_16dp32b32xES15_NS16_IS18_S1A_NSY_INS5_IJS1B_SE_EEENS5_IJSE_SB_EEEEEEENS4_39AutoVectorizingCopyWithAssumedAlignmentILi128EEENS4_14SM90_TMA_STOREES27_S29_S29_EEEvvEEEEvNT_6ParamsE,@function
        .size           _ZN7cutlass13device_kernelINS_4gemm6kernel13GemmUniversalIN4cute5tupleIJiiiiEEENS1_10collective13CollectiveMmaINS1_35MainloopSm100TmaUmmaWarpSpecializedILi34ELi2ELi4ENS5_IJNS4_1CILi1EEESB_SB_EEEEENS5_IJNSA_ILi64EEENSA_ILi128EEENSA_ILi32EEEEEENS_12float_e4m3_tENS5_IJSB_llEEESI_NS5_IJlSB_lEEENS4_8TiledMMAINS4_8MMA_AtomIJNS4_10MMA_TraitsINS4_19SM100_MMA_F8F6F4_SSEJSI_SI_fSE_SF_NS4_17integral_constantINS4_4UMMA5MajorELSR_1EEENSP_ISR_LSR_0EEENSP_INSQ_7ScaleInELSU_0EEESV_EEEEEENS4_6LayoutISC_NS5_IJNSA_ILi0EEESZ_SZ_EEEEENS5_IJNS4_10UnderscoreES12_S12_EEEEENS4_13SM90_TMA_LOADENS4_14ComposedLayoutINS4_7SwizzleILi2ELi4ELi3EEENS4_18smem_ptr_flag_bitsILi8EEENSY_INS5_IJSE_NSA_ILi8EEEEEENS5_IJSB_SE_EEEEEEEvNS4_8identityES15_NS16_INS17_ILi1ELi4ELi3EEES1A_NSY_INS5_IJS1B_SG_EEENS5_IJSG_SB_EEEEEEEvS1G_EENS_8epilogue10collective18CollectiveEpilogueINS1N_23Sm100TmaWarpSpecializedILi2ELi2ELi32ELb0ELb0EEEJSH_NS5_IJNSY_ISE_SB_EES1S_EEESI_SK_SI_SK_NS1N_6fusion15FusionCallbacksIS1R_NS1U_17LinearCombinationISI_fSI_fLNS_15FloatRoundStyleE2EEESH_S1T_JEEENS4_5SM1004TMEM4LOAD26SM100_TMEM_LOAD_16dp32b32xES15_NS16_IS18_S1A_NSY_INS5_IJS1B_SE_EEENS5_IJSE_SB_EEEEEEENS4_39AutoVectorizingCopyWithAssumedAlignmentILi128EEENS4_14SM90_TMA_STOREES27_S29_S29_EEEvvEEEEvNT_6ParamsE,(.L_x_233 - _ZN7cutlass13device_kernelINS_4gemm6kernel13GemmUniversalIN4cute5tupleIJiiiiEEENS1_10collective13CollectiveMmaINS1_35MainloopSm100TmaUmmaWarpSpecializedILi34ELi2ELi4ENS5_IJNS4_1CILi1EEESB_SB_EEEEENS5_IJNSA_ILi64EEENSA_ILi128EEENSA_ILi32EEEEEENS_12float_e4m3_tENS5_IJSB_llEEESI_NS5_IJlSB_lEEENS4_8TiledMMAINS4_8MMA_AtomIJNS4_10MMA_TraitsINS4_19SM100_MMA_F8F6F4_SSEJSI_SI_fSE_SF_NS4_17integral_constantINS4_4UMMA5MajorELSR_1EEENSP_ISR_LSR_0EEENSP_INSQ_7ScaleInELSU_0EEESV_EEEEEENS4_6LayoutISC_NS5_IJNSA_ILi0EEESZ_SZ_EEEEENS5_IJNS4_10UnderscoreES12_S12_EEEEENS4_13SM90_TMA_LOADENS4_14ComposedLayoutINS4_7SwizzleILi2ELi4ELi3EEENS4_18smem_ptr_flag_bitsILi8EEENSY_INS5_IJSE_NSA_ILi8EEEEEENS5_IJSB_SE_EEEEEEEvNS4_8identityES15_NS16_INS17_ILi1ELi4ELi3EEES1A_NSY_INS5_IJS1B_SG_EEENS5_IJSG_SB_EEEEEEEvS1G_EENS_8epilogue10collective18CollectiveEpilogueINS1N_23Sm100TmaWarpSpecializedILi2ELi2ELi32ELb0ELb0EEEJSH_NS5_IJNSY_ISE_SB_EES1S_EEESI_SK_SI_SK_NS1N_6fusion15FusionCallbacksIS1R_NS1U_17LinearCombinationISI_fSI_fLNS_15FloatRoundStyleE2EEESH_S1T_JEEENS4_5SM1004TMEM4LOAD26SM100_TMEM_LOAD_16dp32b32xES15_NS16_IS18_S1A_NSY_INS5_IJS1B_SE_EEENS5_IJSE_SB_EEEEEEENS4_39AutoVectorizingCopyWithAssumedAlignmentILi128EEENS4_14SM90_TMA_STOREES27_S29_S29_EEEvvEEEEvNT_6ParamsE)
        .other          _ZN7cutlass13device_kernelINS_4gemm6kernel13GemmUniversalIN4cute5tupleIJiiiiEEENS1_10collective13CollectiveMmaINS1_35MainloopSm100TmaUmmaWarpSpecializedILi34ELi2ELi4ENS5_IJNS4_1CILi1EEESB_SB_EEEEENS5_IJNSA_ILi64EEENSA_ILi128EEENSA_ILi32EEEEEENS_12float_e4m3_tENS5_IJSB_llEEESI_NS5_IJlSB_lEEENS4_8TiledMMAINS4_8MMA_AtomIJNS4_10MMA_TraitsINS4_19SM100_MMA_F8F6F4_SSEJSI_SI_fSE_SF_NS4_17integral_constantINS4_4UMMA5MajorELSR_1EEENSP_ISR_LSR_0EEENSP_INSQ_7ScaleInELSU_0EEESV_EEEEEENS4_6LayoutISC_NS5_IJNSA_ILi0EEESZ_SZ_EEEEENS5_IJNS4_10UnderscoreES12_S12_EEEEENS4_13SM90_TMA_LOADENS4_14ComposedLayoutINS4_7SwizzleILi2ELi4ELi3EEENS4_18smem_ptr_flag_bitsILi8EEENSY_INS5_IJSE_NSA_ILi8EEEEEENS5_IJSB_SE_EEEEEEEvNS4_8identityES15_NS16_INS17_ILi1ELi4ELi3EEES1A_NSY_INS5_IJS1B_SG_EEENS5_IJSG_SB_EEEEEEEvS1G_EENS_8epilogue10collective18CollectiveEpilogueINS1N_23Sm100TmaWarpSpecializedILi2ELi2ELi32ELb0ELb0EEEJSH_NS5_IJNSY_ISE_SB_EES1S_EEESI_SK_SI_SK_NS1N_6fusion15FusionCallbacksIS1R_NS1U_17LinearCombinationISI_fSI_fLNS_15FloatRoundStyleE2EEESH_S1T_JEEENS4_5SM1004TMEM4LOAD26SM100_TMEM_LOAD_16dp32b32xES15_NS16_IS18_S1A_NSY_INS5_IJS1B_SE_EEENS5_IJSE_SB_EEEEEEENS4_39AutoVectorizingCopyWithAssumedAlignmentILi128EEENS4_14SM90_TMA_STOREES27_S29_S29_EEEvvEEEEvNT_6ParamsE,@"STO_CUDA_ENTRY STV_DEFAULT"
_ZN7cutlass13device_kernelINS_4gemm6kernel13GemmUniversalIN4cute5tupleIJiiiiEEENS1_10collective13CollectiveMmaINS1_35MainloopSm100TmaUmmaWarpSpecializedILi34ELi2ELi4ENS5_IJNS4_1CILi1EEESB_SB_EEEEENS5_IJNSA_ILi64EEENSA_ILi128EEENSA_ILi32EEEEEENS_12float_e4m3_tENS5_IJSB_llEEESI_NS5_IJlSB_lEEENS4_8TiledMMAINS4_8MMA_AtomIJNS4_10MMA_TraitsINS4_19SM100_MMA_F8F6F4_SSEJSI_SI_fSE_SF_NS4_17integral_constantINS4_4UMMA5MajorELSR_1EEENSP_ISR_LSR_0EEENSP_INSQ_7ScaleInELSU_0EEESV_EEEEEENS4_6LayoutISC_NS5_IJNSA_ILi0EEESZ_SZ_EEEEENS5_IJNS4_10UnderscoreES12_S12_EEEEENS4_13SM90_TMA_LOADENS4_14ComposedLayoutINS4_7SwizzleILi2ELi4ELi3EEENS4_18smem_ptr_flag_bitsILi8EEENSY_INS5_IJSE_NSA_ILi8EEEEEENS5_IJSB_SE_EEEEEEEvNS4_8identityES15_NS16_INS17_ILi1ELi4ELi3EEES1A_NSY_INS5_IJS1B_SG_EEENS5_IJSG_SB_EEEEEEEvS1G_EENS_8epilogue10collective18CollectiveEpilogueINS1N_23Sm100TmaWarpSpecializedILi2ELi2ELi32ELb0ELb0EEEJSH_NS5_IJNSY_ISE_SB_EES1S_EEESI_SK_SI_SK_NS1N_6fusion15FusionCallbacksIS1R_NS1U_17LinearCombinationISI_fSI_fLNS_15FloatRoundStyleE2EEESH_S1T_JEEENS4_5SM1004TMEM4LOAD26SM100_TMEM_LOAD_16dp32b32xES15_NS16_IS18_S1A_NSY_INS5_IJS1B_SE_EEENS5_IJSE_SB_EEEEEEENS4_39AutoVectorizingCopyWithAssumedAlignmentILi128EEENS4_14SM90_TMA_STOREES27_S29_S29_EEEvvEEEEvNT_6ParamsE:
[----:B------:R-:W1:Y:S01]  /*0000*/  LDC R1, c[0x0][0x37c] ;  /* 0x0000df00ff017b82 */ /* 0x000e620000000800 */
[----:B------:R-:W2:Y:S01]  /*0010*/  S2R R108, SR_TID.X ;  /* 0x00000000006c7919 */ /* 0x000ea20000002100 */
[----:B------:R-:W3:Y:S01]  /*0020*/  LDCU.64 UR4, c[0x0][0x890] ;  /* 0x00011200ff0477ac */ /* 0x000ee20008000a00 */
[----:B------:R-:W-:Y:S02]  /*0030*/  PRMT R95, RZ, 0x7610, R95 ;  /* 0x00007610ff5f7816 */ /* 0x000fe4000000005f */
[----:B------:R-:W-:Y:S01]  /*0040*/  ELECT P5, URZ, PT ;  /* 0x0000000000ff782f */ /* 0x000fe200038a0000 */
[----:B------:R-:W4:Y:S01]  /*0050*/  LDCU.64 UR46, c[0x0][0x358] ;  /* 0x00006b00ff2e77ac */ /* 0x000f220008000a00 */
[----:B---3--:R-:W-:-:S04]  /*0060*/  UISETP.NE.U32.AND UP0, UPT, UR4, URZ, UPT ;  /* 0x000000ff0400728c */ /* 0x008fc8000bf05070 */
[----:B------:R-:W-:Y:S01]  /*0070*/  UISETP.NE.AND.EX UP0, UPT, UR5, URZ, UPT, UP0 ;  /* 0x000000ff0500728c */ /* 0x000fe2000bf05300 */
[----:B--2---:R-:W-:-:S05]  /*0080*/  SHF.R.U32.HI R101, RZ, 0x5, R108 ;  /* 0x00000005ff657819 */ /* 0x004fca000001166c */
[----:B------:R-:W2:Y:S02]  /*0090*/  SHFL.IDX PT, R0, R101, RZ, 0x1f ;  /* 0x00001fff65007589 */ /* 0x000ea400000e0000 */
[----:B--2---:R-:W-:Y:S01]  /*00a0*/  R2UR UR8, R0 ;  /* 0x00000000000872ca */ /* 0x004fe200000e0000 */
[----:B-1--4-:R-:W-:-:S14]  /*00b0*/  BRA.U UP0, `(.L_x_0) ;  /* 0x00000001002c7547 */ /* 0x012fdc000b800000 */
[----:B------:R-:W1:Y:S02]  /*00c0*/  LDCU.64 UR6, c[0x0][0x888] ;  /* 0x00011100ff0677ac */ /* 0x000e640008000a00 */
[----:B-1----:R-:W-:-:S04]  /*00d0*/  UISETP.NE.U32.AND UP0, UPT, UR6, URZ, UPT ;  /* 0x000000ff0600728c */ /* 0x002fc8000bf05070 */
[----:B------:R-:W-:-:S09]  /*00e0*/  UISETP.NE.AND.EX UP0, UPT, UR7, URZ, UPT, UP0 ;  /* 0x000000ff0700728c */ /* 0x000fd2000bf05300 */
[----:B------:R-:W-:Y:S05]  /*00f0*/  BRA.U !UP0, `(.L_x_1) ;  /* 0x0000000108107547 */ /* 0x000fea000b800000 */
[----:B------:R-:W1:Y:S02]  /*0100*/  LDC.64 R2, c[0x0][0x888] ;  /* 0x00022200ff027b82 */ /* 0x000e640000000a00 */
[----:B-1----:R1:W5:Y:S01]  /*0110*/  LDG.E R49, desc[UR46][R2.64] ;  /* 0x0000002e02317981 */ /* 0x002362000c1e1900 */
[----:B------:R-:W-:Y:S01]  /*0120*/  HFMA2 R95, -RZ, RZ, 0, 5.9604644775390625e-08 ;  /* 0x00000001ff5f7431 */ /* 0x000fe200000001ff */
[----:B------:R-:W-:Y:S05]  /*0130*/  BRA `(.L_x_0) ;  /* 0x00000000000c7947 */ /* 0x000fea0003800000 */
.L_x_1:
[----:B------:R-:W1:Y:S01]  /*0140*/  LDCU UR6, c[0x0][0x880] ;  /* 0x00011000ff0677ac */ /* 0x000e620008000800 */
[----:B------:R-:W-:Y:S01]  /*0150*/  HFMA2 R95, -RZ, RZ, 0, 5.9604644775390625e-08 ;  /* 0x00000001ff5f7431 */ /* 0x000fe200000001ff */
[----:B-1----:R-:W-:-:S07]  /*0160*/  MOV R49, UR6 ;  /* 0x0000000600317c02 */ /* 0x002fce0008000f00 */
.L_x_0:
[----:B------:R-:W2:Y:S02]  /*0170*/  LDCU.64 UR6, c[0x0][0x8b0] ;  /* 0x00011600ff0677ac */ /* 0x000ea40008000a00 */
[----:B--2---:R-:W-:-:S04]  /*0180*/  UISETP.NE.U32.AND UP0, UPT, UR6, URZ, UPT ;  /* 0x000000ff0600728c */ /* 0x004fc8000bf05070 */
[----:B------:R-:W-:-:S09]  /*0190*/  UISETP.NE.AND.EX UP0, UPT, UR7, URZ, UPT, UP0 ;  /* 0x000000ff0700728c */ /* 0x000fd2000bf05300 */
[----:B------:R-:W-:Y:S05]  /*01a0*/  BRA.U UP0, `(.L_x_2) ;  /* 0x0000000100247547 */ /* 0x000fea000b800000 */
[----:B------:R-:W2:Y:S02]  /*01b0*/  LDCU.64 UR6, c[0x0][0x8a8] ;  /* 0x00011500ff0677ac */ /* 0x000ea40008000a00 */
[----:B--2---:R-:W-:-:S04]  /*01c0*/  UISETP.NE.U32.AND UP0, UPT, UR6, URZ, UPT ;  /* 0x000000ff0600728c */ /* 0x004fc8000bf05070 */
[----:B------:R-:W-:-:S09]  /*01d0*/  UISETP.NE.AND.EX UP0, UPT, UR7, URZ, UPT, UP0 ;  /* 0x000000ff0700728c */ /* 0x000fd2000bf05300 */
[----:B------:R-:W-:Y:S05]  /*01e0*/  BRA.U !UP0, `(.L_x_3) ;  /* 0x00000001080c7547 */ /* 0x000fea000b800000 */
[----:B-1----:R-:W1:Y:S02]  /*01f0*/  LDC.64 R2, c[0x0][0x8a8] ;  /* 0x00022a00ff027b82 */ /* 0x002e640000000a00 */
[----:B-1----:R2:W5:Y:S01]  /*0200*/  LDG.E R47, desc[UR46][R2.64] ;  /* 0x0000002e022f7981 */ /* 0x002562000c1e1900 */
[----:B------:R-:W-:Y:S05]  /*0210*/  BRA `(.L_x_2) ;  /* 0x0000000000087947 */ /* 0x000fea0003800000 */
.L_x_3:
[----:B------:R-:W2:Y:S02]  /*0220*/  LDCU UR6, c[0x0][0x8a0] ;  /* 0x00011400ff0677ac */ /* 0x000ea40008000800 */
[----:B--2---:R-:W-:Y:S02]  /*0230*/  MOV R47, UR6 ;  /* 0x00000006002f7c02 */ /* 0x004fe40008000f00 */
.L_x_2:
[----:B------:R-:W-:Y:S01]  /*0240*/  IMAD.U32 R0, RZ, RZ, UR8 ;  /* 0x00000008ff007e24 */ /* 0x000fe2000f8e00ff */
[----:B------:R-:W-:Y:S04]  /*0250*/  BSSY.RECONVERGENT B0, `(.L_x_4) ;  /* 0x000000c000007945 */ /* 0x000fe80003800200 */
[C---:B------:R-:W-:Y:S02]  /*0260*/  ISETP.NE.OR P1, PT, R0.reuse, 0x1, !P5 ;  /* 0x000000010000780c */ /* 0x040fe40006f25670 */
[----:B------:R-:W-:-:S11]  /*0270*/  ISETP.NE.OR P0, PT, R0, 0x3, !P5 ;  /* 0x000000030000780c */ /* 0x000fd60006f05670 */
[----:B------:R-:W-:Y:S05]  /*0280*/  @P1 BRA `(.L_x_5) ;  /* 0x0000000000201947 */ /* 0x000fea0003800000 */
[----:B------:R-:W3:Y:S02]  /*0290*/  LDCU.64 UR6, c[0x0][0x348] ;  /* 0x00006900ff0677ac */ /* 0x000ee40008000a00 */
[----:B---3--:R-:W-:Y:S02]  /*02a0*/  UIADD3 UR10, UP1, UPT, UR6, 0x80, URZ ;  /* 0x00000080060a7890 */ /* 0x008fe4000ff3e0ff */
[----:B------:R-:W-:Y:S02]  /*02b0*/  UIADD3 UR6, UP0, UPT, UR6, 0x180, URZ ;  /* 0x0000018006067890 */ /* 0x000fe4000ff1e0ff */
[----:B------:R-:W-:Y:S02]  /*02c0*/  UIADD3.X UR11, UPT, UPT, URZ, UR7, URZ, UP1, !UPT ;  /* 0x00000007ff0b7290 */ /* 0x000fe40008ffe4ff */
[----:B------:R-:W-:-:S07]  /*02d0*/  UIADD3.X UR7, UPT, UPT, URZ, UR7, URZ, UP0, !UPT ;  /* 0x00000007ff077290 */ /* 0x000fce00087fe4ff */
[----:B------:R3:W-:Y:S02]  /*02e0*/  UTMACCTL.PF [UR10] ;  /* 0x000000000a0079b9 */ /* 0x0007e40008040000 */
[----:B------:R3:W-:Y:S02]  /*02f0*/  UTMACCTL.PF [UR6] ;  /* 0x00000000060079b9 */ /* 0x0007e40008040000 */
[----:B---3--:R-:W-:Y:S01]  /*0300*/  NOP ;  /* 0x0000000000007918 */ /* 0x008fe20000000000 */
.L_x_5:
[----:B------:R-:W-:Y:S05]  /*0310*/  BSYNC.RECONVERGENT B0 ;  /* 0x0000000000007941 */ /* 0x000fea0003800200 */
.L_x_4:
[----:B------:R-:W-:Y:S04]  /*0320*/  BSSY.RECONVERGENT B0, `(.L_x_6) ;  /* 0x000000a000007945 */ /* 0x000fe80003800200 */
        /* <DEDUP_REMOVED lines=9> */
.L_x_7:
[----:B------:R-:W-:Y:S05]  /*03c0*/  BSYNC.RECONVERGENT B0 ;  /* 0x0000000000007941 */ /* 0x000fea0003800200 */
.L_x_6:
[----:B------:R-:W3:Y:S01]  /*03d0*/  LDCU.64 UR6, c[0x0][0x888] ;  /* 0x00011100ff0677ac */ /* 0x000ee20008000a00 */
[----:B------:R-:W-:Y:S02]  /*03e0*/  UISETP.EQ.U32.AND UP1, UPT, UR4, URZ, UPT ;  /* 0x000000ff0400728c */ /* 0x000fe4000bf22070 */
[----:B------:R-:W-:Y:S02]  /*03f0*/  UPLOP3.LUT UP2, UPT, UPT, UPT, UPT, 0x80, 0x8 ;  /* 0x000000000008789c */ /* 0x000fe40003f4f070 */
[----:B---3--:R-:W-:-:S04]  /*0400*/  UISETP.NE.U32.AND UP0, UPT, UR6, URZ, UPT ;  /* 0x000000ff0600728c */ /* 0x008fc8000bf05070 */
[----:B------:R-:W-:-:S04]  /*0410*/  UISETP.NE.AND.EX UP0, UPT, UR7, URZ, UPT, UP0 ;  /* 0x000000ff0700728c */ /* 0x000fc8000bf05300 */
[----:B------:R-:W-:-:S04]  /*0420*/  UISETP.EQ.OR.EX UP3, UPT, UR5, URZ, !UP0, UP1 ;  /* 0x000000ff0500728c */ /* 0x000fc8000c762710 */
[----:B------:R-:W-:-:S05]  /*0430*/  UP2UR UR50, UPR, URZ, 0x8 ;  /* 0x00000008ff327883 */ /* 0x000fca0008000000 */
[----:B------:R-:W-:Y:S07]  /*0440*/  BRA.U !UP3, `(.L_x_8) ;  /* 0x000000010b207547 */ /* 0x000fee000b800000 */
[----:B------:R-:W-:Y:S01]  /*0450*/  UISETP.NE.U32.AND UP2, UPT, UR4, URZ, UPT ;  /* 0x000000ff0400728c */ /* 0x000fe2000bf45070 */
[----:B-----5:R-:W-:Y:S01]  /*0460*/  FSETP.NEU.AND P0, PT, R49, RZ, PT ;  /* 0x000000ff3100720b */ /* 0x020fe20003f0d000 */
[----:B------:R-:W-:Y:S02]  /*0470*/  USEL UR4, URZ, 0xffffffff, UP0 ;  /* 0xffffffffff047887 */ /* 0x000fe40008000000 */
[----:B------:R-:W-:-:S10]  /*0480*/  UISETP.NE.AND.EX UP2, UPT, UR5, URZ, UPT, UP2 ;  /* 0x000000ff0500728c */ /* 0x000fd4000bf45320 */
[----:B------:R-:W-:Y:S01]  /*0490*/  VOTEU.ANY UP1, P0 ;  /* 0x0000000000ff7886 */ /* 0x000fe20000020100 */
[----:B------:R-:W-:-:S04]  /*04a0*/  @!UP2 USEL UR4, URZ, 0xffffffff, UP1 ;  /* 0xffffffffff04a887 */ /* 0x000fc80008800000 */
[----:B------:R-:W-:-:S04]  /*04b0*/  ULOP3.LUT UR4, UR4, 0x1, URZ, 0xc0, !UPT ;  /* 0x0000000104047892 */ /* 0x000fc8000f8ec0ff */
[----:B------:R-:W-:-:S11]  /*04c0*/  UISETP.NE.U32.AND UP2, UPT, UR4, 0x1, UPT ;  /* 0x000000010400788c */ /* 0x000fd6000bf45070 */
.L_x_8:
[----:B-12---:R-:W1:Y:S01]  /*04d0*/  SHFL.IDX PT, R2, R101, RZ, 0x1f ;  /* 0x00001fff65027589 */ /* 0x006e6200000e0000 */
[----:B------:R-:W-:-:S04]  /*04e0*/  UISETP.NE.AND UP1, UPT, UR8, 0x2, UPT ;  /* 0x000000020800788c */ /* 0x000fc8000bf25270 */
[----:B------:R-:W-:Y:S01]  /*04f0*/  USEL UR6, URZ, 0x1, UP1 ;  /* 0x00000001ff067887 */ /* 0x000fe20008800000 */
[----:B-1----:R-:W-:-:S13]  /*0500*/  ISETP.NE.AND P0, PT, R2, RZ, PT ;  /* 0x000000ff0200720c */ /* 0x002fda0003f05270 */
[----:B------:R-:W-:Y:S05]  /*0510*/  @P0 BRA `(.L_x_9) ;  /* 0x0000000400440947 */ /* 0x000fea0003800000 */
[----:B------:R-:W-:Y:S01]  /*0520*/  ELECT P0, URZ, PT ;  /* 0x0000000000ff782f */ /* 0x000fe20003800000 */
[----:B------:R-:W-:-:S12]  /*0530*/  BSSY.RECONVERGENT B0, `(.L_x_9) ;  /* 0x000004f000007945 */ /* 0x000fd80003800200 */
[----:B------:R-:W-:Y:S05]  /*0540*/  @!P0 BRA `(.L_x_10) ;  /* 0x0000000400348947 */ /* 0x000fea0003800000 */
[----:B------:R-:W1:Y:S01]  /*0550*/  S2UR UR5, SR_CgaCtaId ;  /* 0x00000000000579c3 */ /* 0x000e620000008800 */
[----:B------:R-:W-:Y:S01]  /*0560*/  UMOV UR7, 0x400 ;  /* 0x0000040000077882 */ /* 0x000fe20000000000 */
[----:B------:R-:W-:Y:S02]  /*0570*/  UMOV UR4, 0x1 ;  /* 0x0000000100047882 */ /* 0x000fe40000000000 */
[----:B------:R-:W-:-:S04]  /*0580*/  UIADD3 UR10, UPT, UPT, -UR4, 0x100000, URZ ;  /* 0x00100000040a7890 */ /* 0x000fc8000fffe1ff */
[----:B------:R-:W-:Y:S02]  /*0590*/  USHF.L.U32 UR11, UR10, 0xb, URZ ;  /* 0x0000000b0a0b7899 */ /* 0x000fe400080006ff */
[----:B------:R-:W-:Y:S02]  /*05a0*/  USHF.L.U32 UR10, UR10, 0x1, URZ ;  /* 0x000000010a0a7899 */ /* 0x000fe400080006ff */
[----:B-1----:R-:W-:Y:S01]  /*05b0*/  ULEA UR5, UR5, UR7, 0x18 ;  /* 0x0000000705057291 */ /* 0x002fe2000f8ec0ff */
[----:B------:R-:W1:Y:S11]  /*05c0*/  FENCE.VIEW.ASYNC.S ;  /* 0x00000000000073c6 */ /* 0x000e760000000000 */
[----:B-1----:R1:W2:Y:S01]  /*05d0*/  SYNCS.EXCH.64 URZ, [UR5], UR10 ;  /* 0x0000000a05ff75b2 */ /* 0x0022a20008000100 */
[----:B------:R1:W3:Y:S01]  /*05e0*/  SYNCS.EXCH.64 URZ, [UR5+0x110], UR10 ;  /* 0x0001100a05ff75b2 */ /* 0x0002e20008000100 */
[----:B------:R1:W4:Y:S01]  /*05f0*/  SYNCS.EXCH.64 URZ, [UR5+0x8], UR10 ;  /* 0x0000080a05ff75b2 */ /* 0x0003220008000100 */
[----:B------:R1:W1:Y:S01]  /*0600*/  SYNCS.EXCH.64 URZ, [UR5+0x118], UR10 ;  /* 0x0001180a05ff75b2 */ /* 0x0002620008000100 */
        /* <DEDUP_REMOVED lines=64> */
[----:B--234-:R-:W-:Y:S01]  /*0a10*/  NOP ;  /* 0x0000000000007918 */ /* 0x01cfe20000000000 */
.L_x_10:
[----:B-1----:R-:W-:Y:S05]  /*0a20*/  BSYNC.RECONVERGENT B0 ;  /* 0x0000000000007941 */ /* 0x002fea0003800200 */
.L_x_9:
[----:B------:R-:W1:Y:S01]  /*0a30*/  SHFL.IDX PT, R2, R101, RZ, 0x1f ;  /* 0x00001fff65027589 */ /* 0x000e6200000e0000 */
[----:B------:R-:W-:Y:S01]  /*0a40*/  NOP ;  /* 0x0000000000007918 */ /* 0x000fe20000000000 */
[----:B-1----:R-:W-:-:S13]  /*0a50*/  ISETP.NE.AND P0, PT, R2, 0x1, PT ;  /* 0x000000010200780c */ /* 0x002fda0003f05270 */
[----:B------:R-:W-:Y:S05]  /*0a60*/  @P0 BRA `(.L_x_11) ;  /* 0x0000000000480947 */ /* 0x000fea0003800000 */
[----:B------:R-:W1:Y:S01]  /*0a70*/  S2UR UR7, SR_CgaCtaId ;  /* 0x00000000000779c3 */ /* 0x000e620000008800 */
[----:B------:R-:W-:Y:S01]  /*0a80*/  UMOV UR9, 0x400 ;  /* 0x0000040000097882 */ /* 0x000fe20000000000 */
[----:B------:R-:W-:Y:S01]  /*0a90*/  UMOV UR5, 0x20 ;  /* 0x0000002000057882 */ /* 0x000fe20000000000 */
[----:B------:R-:W-:Y:S01]  /*0aa0*/  UMOV UR4, 0x80 ;  /* 0x0000008000047882 */ /* 0x000fe20000000000 */
[----:B------:R-:W-:-:S04]  /*0ab0*/  UIADD3 UR10, UPT, UPT, -UR5, 0x100000, URZ ;  /* 0x00100000050a7890 */ /* 0x000fc8000fffe1ff */
[----:B------:R-:W-:Y:S02]  /*0ac0*/  USHF.L.U32 UR11, UR10, 0xb, URZ ;  /* 0x0000000b0a0b7899 */ /* 0x000fe400080006ff */
[----:B------:R-:W-:Y:S02]  /*0ad0*/  USHF.L.U32 UR10, UR10, 0x1, URZ ;  /* 0x000000010a0a7899 */ /* 0x000fe400080006ff */
[----:B------:R-:W-:-:S04]  /*0ae0*/  UIADD3 UR4, UPT, UPT, -UR4, 0x100000, URZ ;  /* 0x0010000004047890 */ /* 0x000fc8000fffe1ff */
[----:B------:R-:W-:Y:S02]  /*0af0*/  USHF.L.U32 UR5, UR4, 0xb, URZ ;  /* 0x0000000b04057899 */ /* 0x000fe400080006ff */
[----:B------:R-:W-:Y:S01]  /*0b00*/  USHF.L.U32 UR4, UR4, 0x1, URZ ;  /* 0x0000000104047899 */ /* 0x000fe200080006ff */
[----:B------:R-:W-:Y:S01]  /*0b10*/  ELECT P0, URZ, PT ;  /* 0x0000000000ff782f */ /* 0x000fe20003800000 */
[----:B-1----:R-:W-:Y:S01]  /*0b20*/  ULEA UR7, UR7, UR9, 0x18 ;  /* 0x0000000907077291 */ /* 0x002fe2000f8ec0ff */
[----:B------:R-:W1:Y:S11]  /*0b30*/  FENCE.VIEW.ASYNC.S ;  /* 0x00000000000073c6 */ /* 0x000e760000000000 */
[----:B-1----:R1:W2:Y:S01]  /*0b40*/  SYNCS.EXCH.64 URZ, [UR7+0x220], UR10 ;  /* 0x0002200a07ff75b2 */ /* 0x0022a20008000100 */
[----:B------:R1:W3:Y:S01]  /*0b50*/  SYNCS.EXCH.64 URZ, [UR7+0x230], UR4 ;  /* 0x0002300407ff75b2 */ /* 0x0002e20008000100 */
[----:B------:R1:W4:Y:S01]  /*0b60*/  SYNCS.EXCH.64 URZ, [UR7+0x228], UR10 ;  /* 0x0002280a07ff75b2 */ /* 0x0003220008000100 */
[----:B------:R1:W1:Y:S01]  /*0b70*/  SYNCS.EXCH.64 URZ, [UR7+0x238], UR4 ;  /* 0x0002380407ff75b2 */ /* 0x0002620008000100 */
[----:B------:R-:W-:Y:S01]  /*0b80*/  NOP ;  /* 0x0000000000007918 */ /* 0x000fe20000000000 */
.L_x_11:
[----:B------:R-:W2:Y:S01]  /*0b90*/  SHFL.IDX PT, R2, R101, RZ, 0x1f ;  /* 0x00001fff65027589 */ /* 0x000ea200000e0000 */
[----:B------:R-:W-:Y:S01]  /*0ba0*/  NOP ;  /* 0x0000000000007918 */ /* 0x000fe20000000000 */
[----:B--2---:R-:W-:-:S13]  /*0bb0*/  ISETP.NE.AND P0, PT, R2, 0x3, PT ;  /* 0x000000030200780c */ /* 0x004fda0003f05270 */
[----:B------:R-:W-:Y:S05]  /*0bc0*/  @P0 BRA `(.L_x_12) ;  /* 0x0000000000300947 */ /* 0x000fea0003800000 */
[----:B-1----:R-:W1:Y:S01]  /*0bd0*/  S2UR UR5, SR_CgaCtaId ;  /* 0x00000000000579c3 */ /* 0x002e620000008800 */
[----:B------:R-:W-:Y:S01]  /*0be0*/  UMOV UR7, 0x400 ;  /* 0x0000040000077882 */ /* 0x000fe20000000000 */
[----:B------:R-:W-:Y:S01]  /*0bf0*/  UMOV UR4, 0x20 ;  /* 0x0000002000047882 */ /* 0x000fe20000000000 */
[----:B------:R-:W-:Y:S01]  /*0c00*/  ELECT P0, URZ, PT ;  /* 0x0000000000ff782f */ /* 0x000fe20003800000 */
[----:B------:R-:W-:-:S04]  /*0c10*/  UIADD3 UR10, UPT, UPT, -UR4, 0x100000, URZ ;  /* 0x00100000040a7890 */ /* 0x000fc8000fffe1ff */
[----:B------:R-:W-:Y:S02]  /*0c20*/  USHF.L.U32 UR11, UR10, 0xb, URZ ;  /* 0x0000000b0a0b7899 */ /* 0x000fe400080006ff */
[----:B------:R-:W-:Y:S02]  /*0c30*/  USHF.L.U32 UR10, UR10, 0x1, URZ ;  /* 0x000000010a0a7899 */ /* 0x000fe400080006ff */
[----:B-1----:R-:W-:Y:S01]  /*0c40*/  ULEA UR5, UR5, UR7, 0x18 ;  /* 0x0000000705057291 */ /* 0x002fe2000f8ec0ff */
[----:B------:R-:W1:Y:S11]  /*0c50*/  FENCE.VIEW.ASYNC.S ;  /* 0x00000000000073c6 */ /* 0x000e760000000000 */
[----:B-1----:R2:W1:Y:S01]  /*0c60*/  SYNCS.EXCH.64 URZ, [UR5+0x240], UR10 ;  /* 0x0002400a05ff75b2 */ /* 0x0024620008000100 */
[----:B------:R2:W1:Y:S02]  /*0c70*/  SYNCS.EXCH.64 URZ, [UR5+0x248], UR10 ;  /* 0x0002480a05ff75b2 */ /* 0x0004640008000100 */
[----:B--2---:R-:W-:Y:S01]  /*0c80*/  NOP ;  /* 0x0000000000007918 */ /* 0x004fe20000000000 */
.L_x_12:
[----:B------:R-:W2:Y:S01]  /*0c90*/  SHFL.IDX PT, R2, R101, RZ, 0x1f ;  /* 0x00001fff65027589 */ /* 0x000ea200000e0000 */
[----:B------:R-:W-:Y:S01]  /*0ca0*/  NOP ;  /* 0x0000000000007918 */ /* 0x000fe20000000000 */
[----:B--2---:R-:W-:-:S13]  /*0cb0*/  ISETP.NE.AND P0, PT, R2, 0x4, PT ;  /* 0x000000040200780c */ /* 0x004fda0003f05270 */
[----:B------:R-:W-:Y:S05]  /*0cc0*/  @P0 BRA `(.L_x_13) ;  /* 0x00000000004c0947 */ /* 0x000fea0003800000 */
[----:B-1----:R-:W1:Y:S01]  /*0cd0*/  S2UR UR5, SR_CgaCtaId ;  /* 0x00000000000579c3 */ /* 0x002e620000008800 */
[----:B------:R-:W-:Y:S01]  /*0ce0*/  UMOV UR9, 0x100 ;  /* 0x0000010000097882 */ /* 0x000fe20000000000 */
[----:B------:R-:W-:Y:S01]  /*0cf0*/  UMOV UR7, 0x400 ;  /* 0x0000040000077882 */ /* 0x000fe20000000000 */
[----:B------:R-:W-:Y:S01]  /*0d00*/  USEL UR9, UR9, 0xe0, UP2 ;  /* 0x000000e009097887 */ /* 0x000fe20009000000 */
[----:B------:R-:W-:Y:S01]  /*0d10*/  UMOV UR4, 0x1 ;  /* 0x0000000100047882 */ /* 0x000fe20000000000 */
[----:B------:R-:W-:Y:S01]  /*0d20*/  ELECT P0, URZ, PT ;  /* 0x0000000000ff782f */ /* 0x000fe20003800000 */
[----:B------:R-:W-:-:S04]  /*0d30*/  UIADD3 UR10, UPT, UPT, -UR4, 0x100000, URZ ;  /* 0x00100000040a7890 */ /* 0x000fc8000fffe1ff */
[----:B------:R-:W-:Y:S02]  /*0d40*/  USHF.L.U32 UR11, UR10, 0xb, URZ ;  /* 0x0000000b0a0b7899 */ /* 0x000fe400080006ff */
[----:B------:R-:W-:Y:S02]  /*0d50*/  USHF.L.U32 UR10, UR10, 0x1, URZ ;  /* 0x000000010a0a7899 */ /* 0x000fe400080006ff */
[----:B------:R-:W-:-:S04]  /*0d60*/  UIADD3 UR12, UPT, UPT, -UR9, 0x100000, URZ ;  /* 0x00100000090c7890 */ /* 0x000fc8000fffe1ff */
[----:B------:R-:W-:Y:S02]  /*0d70*/  USHF.L.U32 UR13, UR12, 0xb, URZ ;  /* 0x0000000b0c0d7899 */ /* 0x000fe400080006ff */
[----:B------:R-:W-:Y:S02]  /*0d80*/  USHF.L.U32 UR12, UR12, 0x1, URZ ;  /* 0x000000010c0c7899 */ /* 0x000fe400080006ff */
[----:B-1----:R-:W-:Y:S01]  /*0d90*/  ULEA UR5, UR5, UR7, 0x18 ;  /* 0x0000000705057291 */ /* 0x002fe2000f8ec0ff */
[----:B------:R-:W1:Y:S11]  /*0da0*/  FENCE.VIEW.ASYNC.S ;  /* 0x00000000000073c6 */ /* 0x000e760000000000 */
[----:B-1----:R2:W1:Y:S01]  /*0db0*/  SYNCS.EXCH.64 URZ, [UR5+0x250], UR10 ;  /* 0x0002500a05ff75b2 */ /* 0x0024620008000100 */
[----:B------:R2:W1:Y:S01]  /*0dc0*/  SYNCS.EXCH.64 URZ, [UR5+0x260], UR12 ;  /* 0x0002600c05ff75b2 */ /* 0x0004620008000100 */
[----:B------:R2:W1:Y:S01]  /*0dd0*/  SYNCS.EXCH.64 URZ, [UR5+0x258], UR10 ;  /* 0x0002580a05ff75b2 */ /* 0x0004620008000100 */
[----:B------:R2:W1:Y:S02]  /*0de0*/  SYNCS.EXCH.64 URZ, [UR5+0x268], UR12 ;  /* 0x0002680c05ff75b2 */ /* 0x0004640008000100 */
[----:B--2---:R-:W-:Y:S01]  /*0df0*/  NOP ;  /* 0x0000000000007918 */ /* 0x004fe20000000000 */
.L_x_13:
[----:B------:R-:W2:Y:S01]  /*0e00*/  SHFL.IDX PT, R2, R101, RZ, 0x1f ;  /* 0x00001fff65027589 */ /* 0x000ea200000e0000 */
[----:B------:R-:W-:Y:S01]  /*0e10*/  NOP ;  /* 0x0000000000007918 */ /* 0x000fe20000000000 */
[----:B--2---:R-:W-:-:S13]  /*0e20*/  ISETP.NE.AND P0, PT, R2, 0x5, PT ;  /* 0x000000050200780c */ /* 0x004fda0003f05270 */
[----:B------:R-:W-:Y:S05]  /*0e30*/  @P0 BRA `(.L_x_14) ;  /* 0x0000000000580947 */ /* 0x000fea0003800000 */
[----:B-1----:R-:W1:Y:S01]  /*0e40*/  S2UR UR7, SR_CgaCtaId ;  /* 0x00000000000779c3 */ /* 0x002e620000008800 */
        /* <DEDUP_REMOVED lines=12> */
[----:B-1----:R2:W1:Y:S01]  /*0f10*/  SYNCS.EXCH.64 URZ, [UR7+0x270], UR10 ;  /* 0x0002700a07ff75b2 */ /* 0x0024620008000100 */
[----:B------:R2:W1:Y:S01]  /*0f20*/  SYNCS.EXCH.64 URZ, [UR7+0x290], UR4 ;  /* 0x0002900407ff75b2 */ /* 0x0004620008000100 */
[----:B------:R2:W1:Y:S01]  /*0f30*/  SYNCS.EXCH.64 URZ, [UR7+0x278], UR10 ;  /* 0x0002780a07ff75b2 */ /* 0x0004620008000100 */
[----:B------:R2:W1:Y:S01]  /*0f40*/  SYNCS.EXCH.64 URZ, [UR7+0x298], UR4 ;  /* 0x0002980407ff75b2 */ /* 0x0004620008000100 */
[----:B------:R2:W1:Y:S01]  /*0f50*/  SYNCS.EXCH.64 URZ, [UR7+0x280], UR10 ;  /* 0x0002800a07ff75b2 */ /* 0x0004620008000100 */
[----:B------:R2:W1:Y:S01]  /*0f60*/  SYNCS.EXCH.64 URZ, [UR7+0x2a0], UR4 ;  /* 0x0002a00407ff75b2 */ /* 0x0004620008000100 */
[----:B------:R2:W1:Y:S01]  /*0f70*/  SYNCS.EXCH.64 URZ, [UR7+0x288], UR10 ;  /* 0x0002880a07ff75b2 */ /* 0x0004620008000100 */
[----:B------:R2:W1:Y:S02]  /*0f80*/  SYNCS.EXCH.64 URZ, [UR7+0x2a8], UR4 ;  /* 0x0002a80407ff75b2 */ /* 0x0004640008000100 */
[----:B--2---:R-:W-:Y:S01]  /*0f90*/  NOP ;  /* 0x0000000000007918 */ /* 0x004fe20000000000 */
.L_x_14:
        /* <DEDUP_REMOVED lines=18> */
.L_x_15:
[----:B-1----:R-:W1:Y:S01]  /*10c0*/  S2UR UR5, SR_CTAID.X ;  /* 0x00000000000579c3 */ /* 0x002e620000002500 */
[----:B------:R-:W-:-:S05]  /*10d0*/  CS2R.32 R96, SR_CgaSize ;  /* 0x0000000000607805 */ /* 0x000fca0000008a00 */
[----:B------:R-:W-:-:S05]  /*10e0*/  IMAD R96, R96, -0xa0, RZ ;  /* 0xffffff6060607824 */ /* 0x000fca00078e02ff */
[----:B------:R-:W-:-:S14]  /*10f0*/  R2UR UR9, R96 ;  /* 0x00000000600972ca */ /* 0x000fdc00000e0000 */
[----:B------:R-:W2:Y:S01]  /*1100*/  LDCU UR9, c[0x0][UR9+0x2b0] ;  /* 0x00005600090977ac */ /* 0x000ea20008000800 */
[----:B------:R-:W-:Y:S01]  /*1110*/  NOP ;  /* 0x0000000000007918 */ /* 0x000fe20000000000 */
[----:B------:R-:W-:-:S05]  /*1120*/  CS2R.32 R96, SR_CgaSize ;  /* 0x0000000000607805 */ /* 0x000fca0000008a00 */
[----:B------:R-:W-:-:S05]  /*1130*/  IMAD R96, R96, -0xa0, RZ ;  /* 0xffffff6060607824 */ /* 0x000fca00078e02ff */
[----:B------:R-:W-:-:S14]  /*1140*/  R2UR UR7, R96 ;  /* 0x00000000600772ca */ /* 0x000fdc00000e0000 */
[----:B------:R-:W3:Y:S01]  /*1150*/  LDCU UR7, c[0x0][UR7+0x2b4] ;  /* 0x00005680070777ac */ /* 0x000ee20008000800 */
[----:B------:R-:W4:Y:S08]  /*1160*/  S2UR UR4, SR_CTAID.Y ;  /* 0x00000000000479c3 */ /* 0x000f300000002600 */
[----:B------:R-:W3:Y:S01]  /*1170*/  LDC R9, c[0x0][0xb24] ;  /* 0x0002c900ff097b82 */ /* 0x000ee20000000800 */
[----:B-1----:R-:W-:-:S02]  /*1180*/  I2FP.F32.U32 R4, UR5 ;  /* 0x0000000500047c45 */ /* 0x002fc40008201000 */
[----:B------:R-:W-:-:S05]  /*1190*/  CS2R.32 R5, SR_CgaSize ;  /* 0x0000000000057805 */ /* 0x000fca0000008a00 */
[----:B------:R-:W-:-:S06]  /*11a0*/  IMAD R5, R5, -0xa0, RZ ;  /* 0xffffff6005057824 */ /* 0x000fcc00078e02ff */
[----:B------:R-:W1:Y:S01]  /*11b0*/  LDC R5, c[0x0][R5+0x2a0] ;  /* 0x0000a80005057b82 */ /* 0x000e620000000800 */
[----:B------:R-:W-:Y:S01]  /*11c0*/  MOV R21, UR5 ;  /* 0x0000000500157c02 */ /* 0x000fe20008000f00 */
[----:B--2---:R-:W-:Y:S01]  /*11d0*/  FMUL R4, R4, UR9 ;  /* 0x0000000904047c20 */ /* 0x004fe20008400000 */
[----:B----4-:R-:W-:Y:S02]  /*11e0*/  I2FP.F32.U32 R2, UR4 ;  /* 0x0000000400027c45 */ /* 0x010fe40008201000 */
[----:B------:R-:W-:-:S05]  /*11f0*/  CS2R.32 R3, SR_CgaSize ;  /* 0x0000000000037805 */ /* 0x000fca0000008a00 */
[----:B------:R-:W-:-:S06]  /*1200*/  IMAD R3, R3, -0xa0, RZ ;  /* 0xffffff6003037824 */ /* 0x000fcc00078e02ff */
[----:B------:R-:W2:Y:S01]  /*1210*/  LDC R3, c[0x0][R3+0x2a4] ;  /* 0x0000a90003037b82 */ /* 0x000ea20000000800 */
[----:B------:R-:W4:Y:S01]  /*1220*/  F2I.U32.TRUNC.NTZ R96, R4 ;  /* 0x0000000400607305 */ /* 0x000f22000020f000 */
[----:B------:R-:W-:Y:S01]  /*1230*/  MOV R20, UR4 ;  /* 0x0000000400147c02 */ /* 0x000fe20008000f00 */
[----:B---3--:R-:W-:-:S05]  /*1240*/  FMUL R2, R2, UR7 ;  /* 0x0000000702027c20 */ /* 0x008fca0008400000 */
[----:B------:R-:W-:Y:S01]  /*1250*/  BAR.SYNC.DEFER_BLOCKING 0x0 ;  /* 0x0000000000007b1d */ /* 0x000fe20000010000 */
[----:B------:R-:W-:-:S05]  /*1260*/  ISETP.GE.AND P0, PT, R9, 0x1, PT ;  /* 0x000000010900780c */ /* 0x000fca0003f06270 */
[----:B------:R-:W3:Y:S02]  /*1270*/  F2I.U32.TRUNC.NTZ R94, R2 ;  /* 0x00000002005e7305 */ /* 0x000ee4000020f000 */
[----:B------:R-:W2:Y:S01]  /*1280*/  S2UR UR36, SR_CTAID.Z ;  /* 0x00000000002479c3 */ /* 0x000ea20000002700 */
[----:B----4-:R-:W-:-:S05]  /*1290*/  IADD3 R96, PT, PT, -R96, RZ, RZ ;  /* 0x000000ff60607210 */ /* 0x010fca0007ffe1ff */
[----:B-1----:R-:W-:Y:S01]  /*12a0*/  IMAD R96, R5, R96, UR5 ;  /* 0x0000000505607e24 */ /* 0x002fe2000f8e0260 */
[----:B---3--:R-:W-:-:S05]  /*12b0*/  IADD3 R94, PT, PT, -R94, RZ, RZ ;  /* 0x000000ff5e5e7210 */ /* 0x008fca0007ffe1ff */
[----:B--2---:R-:W-:Y:S01]  /*12c0*/  IMAD R94, R3, R94, UR4 ;  /* 0x00000004035e7e24 */ /* 0x004fe2000f8e025e */
[----:B------:R-:W-:Y:S06]  /*12d0*/  @!P0 BRA `(.L_x_16) ;  /* 0x0000000000b88947 */ /* 0x000fec0003800000 */
[----:B------:R-:W1:Y:S01]  /*12e0*/  LDC.64 R4, c[0x0][0xb18] ;  /* 0x0002c600ff047b82 */ /* 0x000e620000000a00 */
[----:B------:R-:W-:-:S07]  /*12f0*/  ISETP.NE.AND P0, PT, R9, 0x1, PT ;  /* 0x000000010900780c */ /* 0x000fce0003f05270 */
[----:B------:R-:W2:Y:S08]  /*1300*/  LDC R10, c[0x0][0xb0c] ;  /* 0x0002c300ff0a7b82 */ /* 0x000eb00000000800 */
[----:B------:R-:W3:Y:S08]  /*1310*/  LDC R11, c[0x0][0x370] ;  /* 0x0000dc00ff0b7b82 */ /* 0x000ef00000000800 */
[----:B------:R-:W4:Y:S01]  /*1320*/  LDC R12, c[0x0][0x374] ;  /* 0x0000dd00ff0c7b82 */ /* 0x000f220000000800 */
[----:B-1----:R-:W-:-:S07]  /*1330*/  ISETP.NE.AND P1, PT, R4, 0x1, PT ;  /* 0x000000010400780c */ /* 0x002fce0003f25270 */
[----:B------:R-:W3:Y:S01]  /*1340*/  LDC.64 R6, c[0x0][0xb10] ;  /* 0x0002c400ff067b82 */ /* 0x000ee20000000a00 */
[----:B--2---:R-:W-:-:S07]  /*1350*/  ISETP.NE.AND P2, PT, R10, 0x1, PT ;  /* 0x000000010a00780c */ /* 0x004fce0003f45270 */
[----:B------:R-:W1:Y:S08]  /*1360*/  LDC R8, c[0x0][0xb20] ;  /* 0x0002c800ff087b82 */ /* 0x000e700000000800 */
[----:B------:R-:W2:Y:S01]  /*1370*/  LDC.64 R2, c[0x0][0xb28] ;  /* 0x0002ca00ff027b82 */ /* 0x000ea20000000a00 */
[----:B----4-:R-:W-:-:S04]  /*1380*/  IMAD.HI.U32 R13, R12, R5, RZ ;  /* 0x000000050c0d7227 */ /* 0x010fc800078e00ff */
[----:B------:R-:W-:-:S04]  /*1390*/  IMAD.HI.U32 R5, R20, R5, RZ ;  /* 0x0000000514057227 */ /* 0x000fc800078e00ff */
[----:B---3--:R-:W-:-:S04]  /*13a0*/  IMAD.HI.U32 R14, R11, R6, RZ ;  /* 0x000000060b0e7227 */ /* 0x008fc800078e00ff */
[C---:B------:R-:W-:Y:S01]  /*13b0*/  IMAD.HI.U32 R16, R21.reuse, R6, RZ ;  /* 0x0000000615107227 */ /* 0x040fe200078e00ff */
[-C--:B------:R-:W-:Y:S02]  /*13c0*/  @P2 SHF.R.U32.HI R11, RZ, R7.reuse, R14 ;  /* 0x00000007ff0b2219 */ /* 0x080fe4000001160e */
[-C--:B-1----:R-:W-:Y:S02]  /*13d0*/  @P1 SHF.R.U32.HI R12, RZ, R8.reuse, R13 ;  /* 0x00000008ff0c1219 */ /* 0x082fe4000001160d */
[----:B------:R-:W-:Y:S02]  /*13e0*/  SHF.R.U32.HI R5, RZ, R8, R5 ;  /* 0x00000008ff057219 */ /* 0x000fe40000011605 */
[----:B------:R-:W-:Y:S02]  /*13f0*/  SHF.R.U32.HI R16, RZ, R7, R16 ;  /* 0x00000007ff107219 */ /* 0x000fe40000011610 */
[----:B------:R-:W-:Y:S01]  /*1400*/  SEL R5, R20, R5, !P1 ;  /* 0x0000000514057207 */ /* 0x000fe20004800000 */
[----:B--2---:R-:W-:Y:S01]  /*1410*/  IMAD.HI.U32 R14, R12, R2, RZ ;  /* 0x000000020c0e7227 */ /* 0x004fe200078e00ff */
[----:B------:R-:W-:-:S02]  /*1420*/  SEL R7, R21, R16, !P2 ;  /* 0x0000001015077207 */ /* 0x000fc40005000000 */
[----:B------:R-:W-:Y:S01]  /*1430*/  IADD3 R13, PT, PT, -R5, RZ, RZ ;  /* 0x000000ff050d7210 */ /* 0x000fe20007ffe1ff */
[----:B------:R-:W-:Y:S01]  /*1440*/  IMAD.HI.U32 R6, R11, R2, RZ ;  /* 0x000000020b067227 */ /* 0x000fe200078e00ff */
[----:B------:R-:W-:-:S03]  /*1450*/  @P0 SHF.R.U32.HI R12, RZ, R3, R14 ;  /* 0x00000003ff0c0219 */ /* 0x000fc6000001160e */
[----:B------:R-:W-:Y:S01]  /*1460*/  IMAD R13, R4, R13, R20 ;  /* 0x0000000d040d7224 */ /* 0x000fe200078e0214 */
[----:B------:R-:W-:Y:S01]  /*1470*/  @P0 SHF.R.U32.HI R11, RZ, R3, R6 ;  /* 0x00000003ff0b0219 */ /* 0x000fe20000011606 */
[----:B------:R-:W-:-:S04]  /*1480*/  IMAD R12, R12, R9, RZ ;  /* 0x000000090c0c7224 */ /* 0x000fc800078e02ff */
[----:B------:R-:W-:Y:S01]  /*1490*/  IMAD R6, R11, R9, RZ ;  /* 0x000000090b067224 */ /* 0x000fe200078e02ff */
[----:B------:R-:W-:-:S04]  /*14a0*/  ISETP.GE.AND P1, PT, R5, R12, PT ;  /* 0x0000000c0500720c */ /* 0x000fc80003f26270 */
[----:B------:R-:W-:Y:S01]  /*14b0*/  ISETP.GE.OR P1, PT, R7, R6, P1 ;  /* 0x000000060700720c */ /* 0x000fe20000f26670 */
[----:B------:R-:W-:-:S05]  /*14c0*/  IMAD.HI.U32 R6, R5, R2, RZ ;  /* 0x0000000205067227 */ /* 0x000fca00078e00ff */
[----:B------:R-:W-:-:S04]  /*14d0*/  SHF.R.U32.HI R6, RZ, R3, R6 ;  /* 0x00000003ff067219 */ /* 0x000fc80000011606 */
[----:B------:R-:W-:-:S03]  /*14e0*/  SEL R6, R5, R6, !P0 ;  /* 0x0000000605067207 */ /* 0x000fc60004000000 */
[----:B------:R-:W-:Y:S01]  /*14f0*/  @!P1 IMAD.HI.U32 R8, R7, R2, RZ ;  /* 0x0000000207089227 */ /* 0x000fe200078e00ff */
[----:B------:R-:W-:-:S04]  /*1500*/  IADD3 R2, PT, PT, -R6, RZ, RZ ;  /* 0x000000ff06027210 */ /* 0x000fc80007ffe1ff */
[----:B------:R-:W-:Y:S01]  /*1510*/  @!P1 SHF.R.U32.HI R8, RZ, R3, R8 ;  /* 0x00000003ff089219 */ /* 0x000fe20000011608 */
[----:B------:R-:W-:-:S03]  /*1520*/  IMAD R2, R9, R2, R5 ;  /* 0x0000000209027224 */ /* 0x000fc600078e0205 */
[----:B------:R-:W-:-:S05]  /*1530*/  @!P1 SEL R3, R7, R8, !P0 ;  /* 0x0000000807039207 */ /* 0x000fca0004000000 */
[--C-:B------:R-:W-:Y:S02]  /*1540*/  @!P1 IMAD.IADD R6, R6, 0x1, -R3.reuse ;  /* 0x0000000106069824 */ /* 0x100fe400078e0a03 */
[----:B------:R-:W-:Y:S01]  /*1550*/  @!P1 IMAD R3, R2, R11, R3 ;  /* 0x0000000b02039224 */ /* 0x000fe200078e0203 */
[----:B------:R-:W-:Y:S01]  /*1560*/  IADD3 R2, PT, PT, -R7, RZ, RZ ;  /* 0x000000ff07027210 */ /* 0x000fe20007ffe1ff */
[----:B------:R-:W-:Y:S02]  /*1570*/  @!P1 IMAD R5, R6, R9, R7 ;  /* 0x0000000906059224 */ /* 0x000fe400078e0207 */
[----:B------:R-:W-:Y:S02]  /*1580*/  @!P1 IMAD.MOV.U32 R7, RZ, RZ, R3 ;  /* 0x000000ffff079224 */ /* 0x000fe400078e0003 */
[----:B------:R-:W-:Y:S02]  /*1590*/  IMAD R2, R10, R2, R21 ;  /* 0x000000020a027224 */ /* 0x000fe400078e0215 */
[----:B------:R-:W-:-:S02]  /*15a0*/  IMAD R20, R5, R4, R13 ;  /* 0x0000000405147224 */ /* 0x000fc400078e020d */
[----:B------:R-:W-:Y:S02]  /*15b0*/  IMAD R21, R7, R10, R2 ;  /* 0x0000000a07157224 */ /* 0x000fe400078e0202 */
.L_x_16:
[----:B------:R-:W1:Y:S01]  /*15c0*/  LDCU UR4, c[0x0][0xb30] ;  /* 0x00016600ff0477ac */ /* 0x000e620008000800 */
[----:B------:R-:W2:Y:S08]  /*15d0*/  S2UR UR37, SR_CgaCtaId ;  /* 0x00000000002579c3 */ /* 0x000eb00000008800 */
[----:B------:R-:W3:Y:S01]  /*15e0*/  LDC R40, c[0x0][0xb24] ;  /* 0x0002c900ff287b82 */ /* 0x000ee20000000800 */
[----:B-1----:R-:W-:-:S09]  /*15f0*/  UISETP.NE.AND UP1, UPT, UR4, 0x1, UPT ;  /* 0x000000010400788c */ /* 0x002fd2000bf25270 */
[----:B--2---:R-:W-:Y:S05]  /*1600*/  BRA.U UP1, `(.L_x_17) ;  /* 0x0000000101407547 */ /* 0x004fea000b800000 */
[----:B------:R-:W1:Y:S08]  /*1610*/  LDC.64 R4, c[0x0][0xb10] ;  /* 0x0002c400ff047b82 */ /* 0x000e700000000a00 */
[----:B------:R-:W2:Y:S08]  /*1620*/  LDC.64 R2, c[0x0][0xb18] ;  /* 0x0002c600ff027b82 */ /* 0x000eb00000000a00 */
[----:B------:R-:W4:Y:S08]  /*1630*/  LDC R6, c[0x0][0xb20] ;  /* 0x0002c800ff067b82 */ /* 0x000f300000000800 */
[----:B------:R-:W3:Y:S01]  /*1640*/  LDC R8, c[0x0][0xb0c] ;  /* 0x0002c300ff087b82 */ /* 0x000ee20000000800 */
[----:B-1----:R-:W-:-:S05]  /*1650*/  IMAD.HI.U32 R4, R21, R4, RZ ;  /* 0x0000000415047227 */ /* 0x002fca00078e00ff */
[----:B------:R-:W-:Y:S01]  /*1660*/  SHF.R.U32.HI R4, RZ, R5, R4 ;  /* 0x00000005ff047219 */ /* 0x000fe20000011604 */
[----:B--2---:R-:W-:Y:S01]  /*1670*/  IMAD.HI.U32 R3, R20, R3, RZ ;  /* 0x0000000314037227 */ /* 0x004fe200078e00ff */
[----:B------:R-:W-:-:S04]  /*1680*/  ISETP.NE.AND P0, PT, R2, 0x1, PT ;  /* 0x000000010200780c */ /* 0x000fc80003f05270 */
[----:B----4-:R-:W-:-:S04]  /*1690*/  SHF.R.U32.HI R3, RZ, R6, R3 ;  /* 0x00000006ff037219 */ /* 0x010fc80000011603 */
[----:B------:R-:W-:Y:S02]  /*16a0*/  SEL R3, R20, R3, !P0 ;  /* 0x0000000314037207 */ /* 0x000fe40004000000 */
[----:B---3--:R-:W-:-:S04]  /*16b0*/  ISETP.NE.AND P1, PT, R8, 0x1, PT ;  /* 0x000000010800780c */ /* 0x008fc80003f25270 */
[----:B------:R-:W-:-:S05]  /*16c0*/  SEL R4, R21, R4, !P1 ;  /* 0x0000000415047207 */ /* 0x000fca0004800000 */
[----:B------:R-:W-:Y:S02]  /*16d0*/  IMAD.IADD R5, R3, 0x1, -R4 ;  /* 0x0000000103057824 */ /* 0x000fe400078e0a04 */
[----:B------:R-:W-:Y:S02]  /*16e0*/  IMAD.IADD R3, R4, 0x1, -R3 ;  /* 0x0000000104037824 */ /* 0x000fe400078e0a03 */
[----:B------:R-:W-:Y:S02]  /*16f0*/  IMAD R21, R5, R8, R21 ;  /* 0x0000000805157224 */ /* 0x000fe400078e0215 */
[----:B------:R-:W-:-:S07]  /*1700*/  IMAD R20, R3, R2, R20 ;  /* 0x0000000203147224 */ /* 0x000fce00078e0214 */
.L_x_17:
[----:B------:R-:W-:Y:S01]  /*1710*/  BAR.SYNC.DEFER_BLOCKING 0x0 ;  /* 0x0000000000007b1d */ /* 0x000fe20000010000 */
[----:B------:R-:W-:Y:S01]  /*1720*/  UISETP.NE.AND UP1, UPT, UR8, 0x2, UPT ;  /* 0x000000020800788c */ /* 0x000fe2000bf25270 */
[----:B------:R-:W-:Y:S02]  /*1730*/  ISETP.NE.OR P5, PT, R0, 0x2, !P5 ;  /* 0x000000020000780c */ /* 0x000fe40006fa5670 */
[----:B------:R-:W-:-:S06]  /*1740*/  LOP3.LUT R2, R108, 0x1f, RZ, 0xc0, !PT ;  /* 0x0000001f6c027812 */ /* 0x000fcc00078ec0ff */
[----:B------:R-:W-:Y:S05]  /*1750*/  BRA.U UP1, `(.L_x_18) ;  /* 0x0000002101987547 */ /* 0x000fea000b800000 */
[----:B------:R-:W1:Y:S01]  /*1760*/  LDCU UR13, c[0x0][0x38c] ;  /* 0x00007180ff0d77ac */ /* 0x000e620008000800 */
[----:B------:R-:W2:Y:S01]  /*1770*/  LDC R9, c[0x0][0x370] ;  /* 0x0000dc00ff097b82 */ /* 0x000ea20000000800 */
[----:B------:R-:W-:Y:S01]  /*1780*/  PLOP3.LUT P1, PT, PT, PT, UP2, 0x80, 0x8 ;  /* 0x000000000008781c */ /* 0x000fe20003f2f028 */
[----:B------:R-:W-:Y:S01]  /*1790*/  HFMA2 R12, -RZ, RZ, 0, 0 ;  /* 0x00000000ff0c7431 */ /* 0x000fe200000001ff */
[----:B------:R-:W-:Y:S01]  /*17a0*/  ISETP.EQ.OR P4, PT, R2, RZ, P5 ;  /* 0x000000ff0200720c */ /* 0x000fe20002f82670 */
[----:B------:R-:W-:Y:S01]  /*17b0*/  IMAD.MOV.U32 R15, RZ, RZ, 0x1 ;  /* 0x00000001ff0f7424 */ /* 0x000fe200078e00ff */
[----:B------:R-:W-:Y:S01]  /*17c0*/  PLOP3.LUT P1, PT, P1, PT, PT, 0x8, 0x80 ;  /* 0x000000000080781c */ /* 0x000fe20000f2e170 */
[----:B------:R-:W-:Y:S01]  /*17d0*/  IMAD.MOV.U32 R14, RZ, RZ, RZ ;  /* 0x000000ffff0e7224 */ /* 0x000fe200078e00ff */
[----:B------:R-:W-:Y:S01]  /*17e0*/  MOV R8, 0x1 ;  /* 0x0000000100087802 */ /* 0x000fe20000000f00 */
[----:B------:R-:W4:Y:S01]  /*17f0*/  LDC R0, c[0x0][0x374] ;  /* 0x0000dd00ff007b82 */ /* 0x000f220000000800 */
[----:B------:R-:W-:Y:S01]  /*1800*/  IMAD.MOV.U32 R10, RZ, RZ, RZ ;  /* 0x000000ffff0a7224 */ /* 0x000fe200078e00ff */
[----:B------:R-:W2:Y:S01]  /*1810*/  LDCU.64 UR22, c[0x0][0x348] ;  /* 0x00006900ff1677ac */ /* 0x000ea20008000a00 */
[----:B------:R-:W-:Y:S01]  /*1820*/  UMOV UR6, URZ ;  /* 0x000000ff00067c82 */ /* 0x000fe20008000000 */
[----:B-1----:R-:W-:-:S04]  /*1830*/  UIADD3 UR5, UPT, UPT, UR13, 0x1f, URZ ;  /* 0x0000001f0d057890 */ /* 0x002fc8000fffe0ff */
[----:B------:R-:W-:-:S04]  /*1840*/  USHF.R.S32.HI UR4, URZ, 0x1f, UR5 ;  /* 0x0000001fff047899 */ /* 0x000fc80008011405 */
[----:B------:R-:W-:-:S04]  /*1850*/  ULEA.HI UR4, UR4, UR5, URZ, 0x5 ;  /* 0x0000000504047291 */ /* 0x000fc8000f8f28ff */
[----:B------:R-:W-:Y:S02]  /*1860*/  USHF.R.S32.HI UR15, URZ, 0x5, UR4 ;  /* 0x00000005ff0f7899 */ /* 0x000fe40008011404 */
[----:B------:R-:W-:Y:S02]  /*1870*/  UIADD3 UR4, UPT, UPT, UR13, -0x1, URZ ;  /* 0xffffffff0d047890 */ /* 0x000fe4000fffe0ff */
[----:B------:R-:W-:Y:S02]  /*1880*/  UISETP.LT.U32.AND UP0, UPT, UR15, 0x22, UPT ;  /* 0x000000220f00788c */ /* 0x000fe4000bf01070 */
[----:B------:R-:W-:Y:S02]  /*1890*/  UISETP.GE.U32.AND UP1, UPT, UR4, -0x3f, UPT ;  /* 0xffffffc10400788c */ /* 0x000fe4000bf26070 */
[----:B------:R-:W-:Y:S02]  /*18a0*/  USEL UR14, UR15, 0x22, UP0 ;  /* 0x000000220f0e7887 */ /* 0x000fe40008000000 */
[----:B------:R-:W-:-:S02]  /*18b0*/  UIADD3 UR13, UPT, UPT, UR13, 0x3e, URZ ;  /* 0x0000003e0d0d7890 */ /* 0x000fc4000fffe0ff */
[----:B------:R-:W-:Y:S02]  /*18c0*/  UIADD3 UR5, UPT, UPT, UR14, -0x1, URZ ;  /* 0xffffffff0e057890 */ /* 0x000fe4000fffe0ff */
[----:B------:R-:W-:-:S03]  /*18d0*/  UIADD3 UR7, UPT, UPT, UR15, -UR14, URZ ;  /* 0x8000000e0f077290 */ /* 0x000fc6000fffe0ff */
[----:B------:R-:W-:-:S04]  /*18e0*/  @UP1 UIADD3 UR5, UPT, UPT, UR14, URZ, URZ ;  /* 0x000000ff0e051290 */ /* 0x000fc8000fffe0ff */
[----:B--2---:R-:W-:-:S12]  /*18f0*/  UIADD3 UR5, UPT, UPT, UR5, 0x1, URZ ;  /* 0x0000000105057890 */ /* 0x004fd8000fffe0ff */
.L_x_36:
[----:B------:R-:W-:Y:S01]  /*1900*/  UISETP.NE.AND UP0, UPT, UR37, URZ, UPT ;  /* 0x000000ff2500728c */ /* 0x000fe2000bf05270 */
[----:B------:R-:W1:Y:S08]  /*1910*/  S2UR UR37, SR_CgaCtaId ;  /* 0x00000000002579c3 */ /* 0x000e700000008800 */
[----:B------:R-:W-:Y:S05]  /*1920*/  BRA.U UP0, `(.L_x_19) ;  /* 0x0000000100347547 */ /* 0x000fea000b800000 */
[----:B------:R-:W2:Y:S01]  /*1930*/  S2R R2, SR_CgaCtaId ;  /* 0x0000000000027919 */ /* 0x000ea20000008800 */
[----:B------:R-:W-:-:S04]  /*1940*/  MOV R3, 0x400 ;  /* 0x0000040000037802 */ /* 0x000fc80000000f00 */
[----:B--2---:R-:W-:Y:S02]  /*1950*/  LEA R3, R2, R3, 0x18 ;  /* 0x0000000302037211 */ /* 0x004fe400078ec0ff */
[----:B------:R-:W-:-:S03]  /*1960*/  SHF.L.U32 R2, R8, 0x1f, RZ ;  /* 0x0000001f08027819 */ /* 0x000fc600000006ff */
[----:B------:R-:W-:-:S04]  /*1970*/  IMAD R3, R10, 0x8, R3 ;  /* 0x000000080a037824 */ /* 0x000fc800078e0203 */
[----:B------:R-:W2:Y:S02]  /*1980*/  SYNCS.PHASECHK.TRANS64.TRYWAIT P0, [R3+URZ+0x2c0], R2 ;  /* 0x0002c002030075a7 */ /* 0x000ea400080011ff */
[----:B--2---:R-:W-:Y:S05]  /*1990*/  @!P0 BRA `(.L_x_20) ;  /* 0x0000006800e08947 */ /* 0x004fea0003800000 */
.L_x_136:
[----:B------:R-:W-:Y:S01]  /*19a0*/  VIADD R10, R10, 0x1 ;  /* 0x000000010a0a7836 */ /* 0x000fe20000000000 */
[----:B------:R2:W-:Y:S04]  /*19b0*/  SYNCS.ARRIVE.TRANS64.A1T0 RZ, [R3+URZ+0x2b0], RZ ;  /* 0x0002b0ff03ff79a7 */ /* 0x0005e800081000ff */
[----:B------:R-:W-:-:S04]  /*19c0*/  ISETP.NE.AND P0, PT, R10, 0x2, PT ;  /* 0x000000020a00780c */ /* 0x000fc80003f05270 */
[----:B------:R-:W-:Y:S02]  /*19d0*/  SEL R10, R10, RZ, P0 ;  /* 0x000000ff0a0a7207 */ /* 0x000fe40000000000 */
[----:B--2---:R-:W-:-:S04]  /*19e0*/  SEL R3, RZ, 0x1, P0 ;  /* 0x00000001ff037807 */ /* 0x004fc80000000000 */
[----:B------:R-:W-:-:S07]  /*19f0*/  LOP3.LUT R8, R8, R3, RZ, 0x3c, !PT ;  /* 0x0000000308087212 */ /* 0x000fce00078e3cff */
.L_x_19:
[----:B------:R-:W-:Y:S01]  /*1a00*/  UMOV UR4, 0x400 ;  /* 0x0000040000047882 */ /* 0x000fe20000000000 */
[----:B------:R-:W-:Y:S01]  /*1a10*/  SHF.L.U32 R2, R15, 0x1f, RZ ;  /* 0x0000001f0f027819 */ /* 0x000fe200000006ff */
[----:B-1----:R-:W-:Y:S01]  /*1a20*/  ULEA UR4, UR37, UR4, 0x18 ;  /* 0x0000000425047291 */ /* 0x002fe2000f8ec0ff */
[----:B------:R-:W-:Y:S01]  /*1a30*/  R2UR UR34, R21 ;  /* 0x00000000152272ca */ /* 0x000fe200000e0000 */
[----:B------:R-:W-:Y:S01]  /*1a40*/  UISETP.GE.U32.AND UP0, UPT, UR13, 0x3f, UPT ;  /* 0x0000003f0d00788c */ /* 0x000fe2000bf06070 */
[----:B------:R-:W-:Y:S01]  /*1a50*/  R2UR UR11, R20 ;  /* 0x00000000140b72ca */ /* 0x000fe200000e0000 */
[----:B------:R-:W-:Y:S01]  /*1a60*/  ULEA UR8, UR6, UR4, 0x3 ;  /* 0x0000000406087291 */ /* 0x000fe2000f8e18ff */
[----:B------:R-:W-:-:S08]  /*1a70*/  UMOV UR24, URZ ;  /* 0x000000ff00187c82 */ /* 0x000fd00008000000 */
[----:B------:R1:W2:Y:S01]  /*1a80*/  SYNCS.PHASECHK.TRANS64.TRYWAIT P0, [UR8+0x110], R2 ;  /* 0x00011002ff0075a7 */ /* 0x0002a20008001108 */
[----:B------:R-:W-:Y:S02]  /*1a90*/  USHF.L.U32 UR34, UR34, 0x6, URZ ;  /* 0x0000000622227899 */ /* 0x000fe400080006ff */
[----:B------:R-:W-:Y:S01]  /*1aa0*/  USHF.L.U32 UR11, UR11, 0x7, URZ ;  /* 0x000000070b0b7899 */ /* 0x000fe200080006ff */
[----:B------:R-:W-:Y:S11]  /*1ab0*/  BRA.U !UP0, `(.L_x_21) ;  /* 0x0000000108a87547 */ /* 0x000ff6000b800000 */
[----:B------:R-:W-:Y:S01]  /*1ac0*/  UMOV UR16, URZ ;  /* 0x000000ff00107c82 */ /* 0x000fe20008000000 */
[----:B------:R-:W-:-:S05]  /*1ad0*/  UMOV UR17, UR6 ;  /* 0x0000000600117c82 */ /* 0x000fca0008000000 */
.L_x_26:
[----:B-1----:R-:W-:Y:S01]  /*1ae0*/  ULEA UR33, UR17, UR4, 0x3 ;  /* 0x0000000411217291 */ /* 0x002fe2000f8e18ff */
[----:B--2---:R-:W-:Y:S01]  /*1af0*/  @!P5 MOV R3, 0x1800 ;  /* 0x000018000003d802 */ /* 0x004fe20000000f00 */
[----:B--2---:R-:W-:Y:S10]  /*1b00*/  @P0 BRA `(.L_x_22) ;  /* 0x00000000000c0947 */ /* 0x004ff40003800000 */
[----:B------:R-:W-:-:S04]  /*1b10*/  SHF.L.U32 R5, R15, 0x1f, RZ ;  /* 0x0000001f0f057819 */ /* 0x000fc800000006ff */
[----:B------:R-:W2:Y:S02]  /*1b20*/  SYNCS.PHASECHK.TRANS64.TRYWAIT P0, [UR33+0x110], R5 ;  /* 0x00011005ff0075a7 */ /* 0x000ea40008001121 */
[----:B--2---:R-:W-:Y:S05]  /*1b30*/  @!P0 BRA `(.L_x_23) ;  /* 0x00000068008c8947 */ /* 0x004fea0003800000 */
.L_x_22:
[----:B------:R2:W-:Y:S01]  /*1b40*/  @!P5 SYNCS.ARRIVE.TRANS64 RZ, [UR33], R3 ;  /* 0x00000003ffffd9a7 */ /* 0x0005e20008000021 */
[----:B------:R-:W-:Y:S04]  /*1b50*/  BSSY.RECONVERGENT B0, `(.L_x_24) ;  /* 0x0000003000007945 */ /* 0x000fe80003800200 */
[----:B------:R-:W-:Y:S05]  /*1b60*/  @P4 BRA `(.L_x_25) ;  /* 0x0000000000044947 */ /* 0x000fea0003800000 */
[----:B------:R-:W-:Y:S05]  /*1b70*/  BPT.TRAP 0x1 ;  /* 0x000000040000795c */ /* 0x000fea0000300000 */
.L_x_25:
[----:B------:R-:W-:Y:S05]  /*1b80*/  BSYNC.RECONVERGENT B0 ;  /* 0x0000000000007941 */ /* 0x000fea0003800200 */
.L_x_24:
[----:B------:R-:W-:Y:S02]  /*1b90*/  UIADD3 UR6, UPT, UPT, UR17, 0x1, URZ ;  /* 0x0000000111067890 */ /* 0x000fe4000fffe0ff */
[----:B------:R-:W-:Y:S02]  /*1ba0*/  ULEA UR32, UR17, UR4, 0xb ;  /* 0x0000000411207291 */ /* 0x000fe4000f8e58ff */
[----:B------:R-:W-:Y:S02]  /*1bb0*/  UISETP.NE.AND UP0, UPT, UR6, 0x22, UPT ;  /* 0x000000220600788c */ /* 0x000fe4000bf05270 */
[----:B------:R-:W-:Y:S02]  /*1bc0*/  UIADD3 UR26, UP1, UPT, UR22, 0x80, URZ ;  /* 0x00000080161a7890 */ /* 0x000fe4000ff3e0ff */
[----:B------:R-:W-:Y:S02]  /*1bd0*/  USEL UR9, URZ, 0x1, UP0 ;  /* 0x00000001ff097887 */ /* 0x000fe40008000000 */
[----:B------:R-:W-:-:S02]  /*1be0*/  USEL UR6, UR6, URZ, UP0 ;  /* 0x000000ff06067287 */ /* 0x000fc40008000000 */
[----:B------:R-:W-:Y:S02]  /*1bf0*/  UIADD3 UR20, UP0, UPT, UR22, 0x180, URZ ;  /* 0x0000018016147890 */ /* 0x000fe4000ff1e0ff */
[----:B------:R-:W-:Y:S01]  /*1c00*/  ULEA UR8, UR6, UR4, 0x3 ;  /* 0x0000000406087291 */ /* 0x000fe2000f8e18ff */
[----:B------:R-:W-:Y:S01]  /*1c10*/  LOP3.LUT R15, R15, UR9, RZ, 0x3c, !PT ;  /* 0x000000090f0f7c12 */ /* 0x000fe2000f8e3cff */
[----:B------:R-:W-:Y:S02]  /*1c20*/  USHF.L.U32 UR35, UR16, 0x5, URZ ;  /* 0x0000000510237899 */ /* 0x000fe400080006ff */
[----:B------:R-:W-:Y:S01]  /*1c30*/  UIADD3.X UR27, UPT, UPT, URZ, UR23, URZ, UP1, !UPT ;  /* 0x00000017ff1b7290 */ /* 0x000fe20008ffe4ff */
[----:B-1----:R-:W-:Y:S01]  /*1c40*/  SHF.L.U32 R2, R15, 0x1f, RZ ;  /* 0x0000001f0f027819 */ /* 0x002fe200000006ff */
[----:B------:R-:W-:Y:S02]  /*1c50*/  UIADD3 UR32, UPT, UPT, UR32, 0x4600, URZ ;  /* 0x0000460020207890 */ /* 0x000fe4000fffe0ff */
[----:B------:R-:W-:Y:S01]  /*1c60*/  UIADD3.X UR21, UPT, UPT, URZ, UR23, URZ, UP0, !UPT ;  /* 0x00000017ff157290 */ /* 0x000fe200087fe4ff */
[----:B------:R1:W1:Y:S01]  /*1c70*/  SYNCS.PHASECHK.TRANS64.TRYWAIT P0, [UR8+0x110], R2 ;  /* 0x00011002ff0075a7 */ /* 0x0002620008001108 */
[----:B------:R-:W-:Y:S01]  /*1c80*/  ULEA UR8, UR17, UR4, 0xc ;  /* 0x0000000411087291 */ /* 0x000fe2000f8e60ff */
[----:B------:R-:W-:Y:S01]  /*1c90*/  UMOV UR18, 0x0 ;  /* 0x0000000000127882 */ /* 0x000fe20000000000 */
[----:B------:R-:W-:-:S02]  /*1ca0*/  UMOV UR19, 0x10000000 ;  /* 0x1000000000137882 */ /* 0x000fc40000000000 */
[----:B------:R-:W-:Y:S01]  /*1cb0*/  UIADD3 UR8, UPT, UPT, UR8, 0x15600, URZ ;  /* 0x0001560008087890 */ /* 0x000fe2000fffe0ff */
[----:B------:R1:W-:Y:S01]  /*1cc0*/  UTMALDG.3D [UR32], [UR26], desc[UR18] ;  /* 0x000012201a0075b4 */ /* 0x0003e20008011000 */
[----:B------:R-:W-:Y:S01]  /*1cd0*/  UMOV UR12, UR36 ;  /* 0x00000024000c7c82 */ /* 0x000fe20008000000 */
[----:B------:R-:W-:Y:S01]  /*1ce0*/  UMOV UR9, UR33 ;  /* 0x0000002100097c82 */ /* 0x000fe20008000000 */
[----:B------:R-:W-:Y:S01]  /*1cf0*/  UMOV UR10, UR35 ;  /* 0x00000023000a7c82 */ /* 0x000fe20008000000 */
[----:B------:R-:W-:Y:S01]  /*1d00*/  UIADD3 UR16, UPT, UPT, UR16, 0x1, URZ ;  /* 0x0000000110107890 */ /* 0x000fe2000fffe0ff */
[----:B------:R-:W-:Y:S01]  /*1d10*/  UMOV UR24, UR5 ;  /* 0x0000000500187c82 */ /* 0x000fe20008000000 */
[----:B------:R-:W-:Y:S02]  /*1d20*/  UMOV UR17, UR6 ;  /* 0x0000000600117c82 */ /* 0x000fe40008000000 */
[----:B------:R1:W-:Y:S01]  /*1d30*/  UTMALDG.3D [UR8], [UR20], desc[UR18] ;  /* 0x00001208140075b4 */ /* 0x0003e20008011000 */
[----:B------:R-:W-:-:S09]  /*1d40*/  UISETP.NE.AND UP0, UPT, UR16, UR5, UPT ;  /* 0x000000051000728c */ /* 0x000fd2000bf05270 */
[----:B------:R-:W-:Y:S05]  /*1d50*/  BRA.U UP0, `(.L_x_26) ;  /* 0xfffffffd00607547 */ /* 0x000fea000b83ffff */
.L_x_21:
[----:B-1----:R-:W-:Y:S01]  /*1d60*/  ULEA UR8, UR6, UR4, 0x3 ;  /* 0x0000000406087291 */ /* 0x002fe2000f8e18ff */
[----:B------:R-:W-:Y:S01]  /*1d70*/  SHF.L.U32 R2, R15, 0x1f, RZ ;  /* 0x0000001f0f027819 */ /* 0x000fe200000006ff */
[----:B------:R-:W-:Y:S01]  /*1d80*/  @!P1 SYNCS.ARRIVE.TRANS64.A1T0 RZ, [UR4+0x248], RZ ;  /* 0x000248ffffff99a7 */ /* 0x000fe20008100004 */
[----:B------:R-:W-:-:S06]  /*1d90*/  UISETP.GT.AND UP0, UPT, UR15, UR14, UPT ;  /* 0x0000000e0f00728c */ /* 0x000fcc000bf04270 */
[----:B--2---:R1:W2:Y:S03]  /*1da0*/  SYNCS.PHASECHK.TRANS64.TRYWAIT P0, [UR8+0x110], R2 ;  /* 0x00011002ff0075a7 */ /* 0x0042a60008001108 */
[----:B------:R-:W-:Y:S05]  /*1db0*/  BRA.U !UP0, `(.L_x_27) ;  /* 0x0000000108ac7547 */ /* 0x000fea000b800000 */
[----:B------:R-:W-:Y:S01]  /*1dc0*/  UIADD3 UR21, UPT, UPT, UR7, UR24, URZ ;  /* 0x0000001807157290 */ /* 0x000fe2000fffe0ff */
[----:B------:R-:W-:-:S11]  /*1dd0*/  UMOV UR25, UR6 ;  /* 0x0000000600197c82 */ /* 0x000fd60008000000 */
.L_x_32:
[----:B-1----:R-:W-:Y:S01]  /*1de0*/  ULEA UR17, UR25, UR4, 0x3 ;  /* 0x0000000419117291 */ /* 0x002fe2000f8e18ff */
[----:B--2---:R-:W-:Y:S01]  /*1df0*/  @!P5 MOV R3, 0x1800 ;  /* 0x000018000003d802 */ /* 0x004fe20000000f00 */
[----:B--2---:R-:W-:Y:S10]  /*1e00*/  @P0 BRA `(.L_x_28) ;  /* 0x00000000000c0947 */ /* 0x004ff40003800000 */
[----:B------:R-:W-:-:S04]  /*1e10*/  SHF.L.U32 R5, R15, 0x1f, RZ ;  /* 0x0000001f0f057819 */ /* 0x000fc800000006ff */
[----:B------:R-:W2:Y:S02]  /*1e20*/  SYNCS.PHASECHK.TRANS64.TRYWAIT P0, [UR17+0x110], R5 ;  /* 0x00011005ff0075a7 */ /* 0x000ea40008001111 */
[----:B--2---:R-:W-:Y:S05]  /*1e30*/  @!P0 BRA `(.L_x_29) ;  /* 0x0000006400e48947 */ /* 0x004fea0003800000 */
.L_x_28:
[----:B------:R2:W-:Y:S01]  /*1e40*/  @!P5 SYNCS.ARRIVE.TRANS64 RZ, [UR17], R3 ;  /* 0x00000003ffffd9a7 */ /* 0x0005e20008000011 */
[----:B------:R-:W-:Y:S04]  /*1e50*/  BSSY.RECONVERGENT B0, `(.L_x_30) ;  /* 0x0000003000007945 */ /* 0x000fe80003800200 */
[----:B------:R-:W-:Y:S05]  /*1e60*/  @P4 BRA `(.L_x_31) ;  /* 0x0000000000044947 */ /* 0x000fea0003800000 */
[----:B------:R-:W-:Y:S05]  /*1e70*/  BPT.TRAP 0x1 ;  /* 0x000000040000795c */ /* 0x000fea0000300000 */
.L_x_31:
[----:B------:R-:W-:Y:S05]  /*1e80*/  BSYNC.RECONVERGENT B0 ;  /* 0x0000000000007941 */ /* 0x000fea0003800200 */
.L_x_30:
        /* <DEDUP_REMOVED lines=10> */
[----:B------:R-:W-:Y:S01]  /*1f30*/  UIADD3 UR16, UPT, UPT, UR16, 0x4600, URZ ;  /* 0x0000460010107890 */ /* 0x000fe2000fffe0ff */
[----:B-1----:R-:W-:Y:S01]  /*1f40*/  SHF.L.U32 R2, R15, 0x1f, RZ ;  /* 0x0000001f0f027819 */ /* 0x002fe200000006ff */
[----:B------:R-:W-:Y:S02]  /*1f50*/  UIADD3.X UR31, UPT, UPT, URZ, UR23, URZ, UP1, !UPT ;  /* 0x00000017ff1f7290 */ /* 0x000fe40008ffe4ff */
[----:B------:R-:W-:Y:S01]  /*1f60*/  UIADD3.X UR29, UPT, UPT, URZ, UR23, URZ, UP0, !UPT ;  /* 0x00000017ff1d7290 */ /* 0x000fe200087fe4ff */
[----:B------:R1:W1:Y:S01]  /*1f70*/  SYNCS.PHASECHK.TRANS64.TRYWAIT P0, [UR8+0x110], R2 ;  /* 0x00011002ff0075a7 */ /* 0x0002620008001108 */
[----:B------:R-:W-:Y:S01]  /*1f80*/  ULEA UR8, UR25, UR4, 0xc ;  /* 0x0000000419087291 */ /* 0x000fe2000f8e60ff */
[----:B------:R-:W-:Y:S01]  /*1f90*/  UMOV UR26, 0x0 ;  /* 0x00000000001a7882 */ /* 0x000fe20000000000 */
[----:B------:R-:W-:-:S02]  /*1fa0*/  UMOV UR27, 0x10000000 ;  /* 0x10000000001b7882 */ /* 0x000fc40000000000 */
[----:B------:R-:W-:Y:S01]  /*1fb0*/  UIADD3 UR8, UPT, UPT, UR8, 0x15600, URZ ;  /* 0x0001560008087890 */ /* 0x000fe2000fffe0ff */
[----:B------:R-:W-:Y:S01]  /*1fc0*/  UMOV UR18, UR34 ;  /* 0x0000002200127c82 */ /* 0x000fe20008000000 */
[----:B------:R-:W-:Y:S01]  /*1fd0*/  UMOV UR20, UR36 ;  /* 0x0000002400147c82 */ /* 0x000fe20008000000 */
[----:B------:R-:W-:Y:S01]  /*1fe0*/  UMOV UR12, UR36 ;  /* 0x00000024000c7c82 */ /* 0x000fe20008000000 */
[----:B------:R-:W-:Y:S01]  /*1ff0*/  UMOV UR9, UR17 ;  /* 0x0000001100097c82 */ /* 0x000fe20008000000 */
[----:B------:R-:W-:Y:S01]  /*2000*/  UMOV UR10, UR19 ;  /* 0x00000013000a7c82 */ /* 0x000fe20008000000 */
[----:B------:R1:W-:Y:S01]  /*2010*/  UTMALDG.3D [UR16], [UR30], desc[UR26] ;  /* 0x00001a101e0075b4 */ /* 0x0003e20008011000 */
[----:B------:R-:W-:Y:S01]  /*2020*/  UIADD3 UR24, UPT, UPT, UR24, 0x1, URZ ;  /* 0x0000000118187890 */ /* 0x000fe2000fffe0ff */
[----:B------:R-:W-:-:S03]  /*2030*/  UMOV UR25, UR6 ;  /* 0x0000000600197c82 */ /* 0x000fc60008000000 */
[----:B------:R-:W-:Y:S01]  /*2040*/  UISETP.NE.AND UP0, UPT, UR24, UR21, UPT ;  /* 0x000000151800728c */ /* 0x000fe2000bf05270 */
[----:B------:R1:W-:Y:S08]  /*2050*/  UTMALDG.3D [UR8], [UR28], desc[UR26] ;  /* 0x00001a081c0075b4 */ /* 0x0003f00008011000 */
[----:B------:R-:W-:Y:S05]  /*2060*/  BRA.U UP0, `(.L_x_32) ;  /* 0xfffffffd005c7547 */ /* 0x000fea000b83ffff */
.L_x_27:
[----:B-1----:R-:W-:Y:S01]  /*2070*/  LEA R2, R14, UR4, 0x3 ;  /* 0x000000040e027c11 */ /* 0x002fe2000f8e18ff */
[----:B------:R-:W-:Y:S01]  /*2080*/  NOP ;  /* 0x0000000000007918 */ /* 0x000fe20000000000 */
[----:B--2---:R-:W-:Y:S02]  /*2090*/  SHF.L.U32 R3, R12, 0x1f, RZ ;  /* 0x0000001f0c037819 */ /* 0x004fe400000006ff */
[----:B------:R-:W-:Y:S02]  /*20a0*/  LEA R4, R14, UR4, 0x4 ;  /* 0x000000040e047c11 */ /* 0x000fe4000f8e20ff */
[----:B------:R-:W1:Y:S02]  /*20b0*/  SYNCS.PHASECHK.TRANS64.TRYWAIT P0, [R2+URZ+0x250], R3 ;  /* 0x00025003020075a7 */ /* 0x000e6400080011ff */
[----:B-1----:R-:W-:Y:S05]  /*20c0*/  @!P0 BRA `(.L_x_33) ;  /* 0x0000006400588947 */ /* 0x002fea0003800000 */
.L_x_139:
[----:B------:R-:W2:Y:S01]  /*20d0*/  LDS.128 R4, [R4+0x2e0] ;  /* 0x0002e00004047984 */ /* 0x000ea20000000c00 */
[----:B---3--:R-:W-:Y:S01]  /*20e0*/  ISETP.GE.AND P0, PT, R40, 0x1, PT ;  /* 0x000000012800780c */ /* 0x008fe20003f06270 */
[----:B-1----:R-:W-:Y:S01]  /*20f0*/  VIADD R2, R2, 0x260 ;  /* 0x0000026002027836 */ /* 0x002fe20000000000 */
[----:B------:R-:W-:Y:S01]  /*2100*/  @!PT LDS RZ, [RZ] ;  /* 0x00000000fffff984 */ /* 0x000fe20000000800 */
[----:B------:R-:W-:Y:S01]  /*2110*/  @!PT LDS RZ, [RZ] ;  /* 0x00000000fffff984 */ /* 0x000fe20000000800 */
[----:B------:R-:W-:Y:S01]  /*2120*/  @!PT LDS RZ, [RZ] ;  /* 0x00000000fffff984 */ /* 0x000fe20000000800 */
[----:B------:R-:W-:Y:S01]  /*2130*/  @!PT LDS RZ, [RZ] ;  /* 0x00000000fffff984 */ /* 0x000fe20000000800 */
[----:B------:R1:W-:Y:S06]  /*2140*/  MEMBAR.ALL.CTA ;  /* 0x0000000000007992 */ /* 0x0003ec0000008000 */
[----:B-1----:R-:W1:Y:S01]  /*2150*/  FENCE.VIEW.ASYNC.S ;  /* 0x00000000000073c6 */ /* 0x002e620000000000 */
[----:B------:R-:W-:-:S04]  /*2160*/  PRMT R2, RZ, 0x654, R2 ;  /* 0x00000654ff027816 */ /* 0x000fc80000000002 */
[----:B-1----:R1:W-:Y:S01]  /*2170*/  SYNCS.ARRIVE.TRANS64.RED.A1T0 RZ, [R2+URZ], RZ ;  /* 0x000000ff02ff79a7 */ /* 0x0023e200081004ff */
[----:B--2---:R-:W-:-:S13]  /*2180*/  LOP3.LUT P2, RZ, R6, 0x1, RZ, 0xc0, !PT ;  /* 0x0000000106ff7812 */ /* 0x004fda000784c0ff */
[----:B------:R-:W-:Y:S01]  /*2190*/  @P2 SHF.R.U32.HI R3, RZ, 0x10, R5 ;  /* 0x00000010ff032819 */ /* 0x000fe20000011605 */
[----:B------:R-:W-:Y:S01]  /*21a0*/  VOTEU.ANY UP0, P2 ;  /* 0x0000000000ff7886 */ /* 0x000fe20001000100 */
[----:B------:R-:W-:Y:S02]  /*21b0*/  @P2 MOV R13, R4 ;  /* 0x00000004000d2202 */ /* 0x000fe40000000f00 */
[----:B------:R-:W-:Y:S02]  /*21c0*/  @P2 R2UR.BROADCAST UR8, R3 ;  /* 0x00000000030822ca */ /* 0x000fe400008e0000 */
[----:B------:R-:W-:-:S11]  /*21d0*/  @P2 LOP3.LUT R11, R5, 0xffff, RZ, 0xc0, !PT ;  /* 0x0000ffff050b2812 */ /* 0x000fd600078ec0ff */
[----:B------:R-:W-:Y:S01]  /*21e0*/  @UP0 UMOV UR36, UR8 ;  /* 0x0000000800240c82 */ /* 0x000fe20008000000 */
[----:B-1----:R-:W-:Y:S05]  /*21f0*/  @!P0 BRA `(.L_x_34) ;  /* 0x0000000000b88947 */ /* 0x002fea0003800000 */
[----:B------:R-:W4:Y:S01]  /*2200*/  LDC.64 R4, c[0x0][0xb18] ;  /* 0x0002c600ff047b82 */ /* 0x000f220000000a00 */
[----:B------:R-:W-:-:S07]  /*2210*/  ISETP.NE.AND P3, PT, R40, 0x1, PT ;  /* 0x000000012800780c */ /* 0x000fce0003f65270 */
[----:B------:R-:W1:Y:S08]  /*2220*/  LDC.64 R6, c[0x0][0xb10] ;  /* 0x0002c400ff067b82 */ /* 0x000e700000000a00 */
[----:B------:R-:W2:Y:S08]  /*2230*/  LDC R16, c[0x0][0xb20] ;  /* 0x0002c800ff107b82 */ /* 0x000eb00000000800 */
[----:B------:R-:W3:Y:S01]  /*2240*/  LDC R18, c[0x0][0xb0c] ;  /* 0x0002c300ff127b82 */ /* 0x000ee20000000800 */
[----:B----4-:R-:W-:Y:S01]  /*2250*/  IMAD.HI.U32 R17, R0, R5, RZ ;  /* 0x0000000500117227 */ /* 0x010fe200078e00ff */
[----:B------:R-:W-:-:S03]  /*2260*/  ISETP.NE.AND P0, PT, R4, 0x1, PT ;  /* 0x000000010400780c */ /* 0x000fc60003f05270 */
[----:B------:R-:W-:-:S03]  /*2270*/  IMAD.HI.U32 R5, R11, R5, RZ ;  /* 0x000000050b057227 */ /* 0x000fc600078e00ff */
[----:B------:R-:W4:Y:S01]  /*2280*/  LDC.64 R2, c[0x0][0xb28] ;  /* 0x0002ca00ff027b82 */ /* 0x000f220000000a00 */
[----:B-1----:R-:W-:-:S04]  /*2290*/  IMAD.HI.U32 R20, R9, R6, RZ ;  /* 0x0000000609147227 */ /* 0x002fc800078e00ff */
[----:B------:R-:W-:Y:S01]  /*22a0*/  IMAD.HI.U32 R22, R13, R6, RZ ;  /* 0x000000060d167227 */ /* 0x000fe200078e00ff */
[----:B------:R-:W-:Y:S02]  /*22b0*/  SHF.R.U32.HI R20, RZ, R7, R20 ;  /* 0x00000007ff147219 */ /* 0x000fe40000011614 */
[-C--:B--2---:R-:W-:Y:S02]  /*22c0*/  SHF.R.U32.HI R17, RZ, R16.reuse, R17 ;  /* 0x00000010ff117219 */ /* 0x084fe40000011611 */
[----:B------:R-:W-:Y:S02]  /*22d0*/  SHF.R.U32.HI R16, RZ, R16, R5 ;  /* 0x00000010ff107219 */ /* 0x000fe40000011605 */
[----:B------:R-:W-:Y:S02]  /*22e0*/  SEL R17, R0, R17, !P0 ;  /* 0x0000001100117207 */ /* 0x000fe40004000000 */
[----:B------:R-:W-:Y:S02]  /*22f0*/  SHF.R.U32.HI R22, RZ, R7, R22 ;  /* 0x00000007ff167219 */ /* 0x000fe40000011616 */
[----:B---3--:R-:W-:-:S02]  /*2300*/  ISETP.NE.AND P1, PT, R18, 0x1, PT ;  /* 0x000000011200780c */ /* 0x008fc40003f25270 */
[----:B------:R-:W-:Y:S02]  /*2310*/  SEL R5, R11, R16, !P0 ;  /* 0x000000100b057207 */ /* 0x000fe40004000000 */
[----:B------:R-:W-:Y:S02]  /*2320*/  SEL R19, R9, R20, !P1 ;  /* 0x0000001409137207 */ /* 0x000fe40004800000 */
[----:B------:R-:W-:Y:S01]  /*2330*/  SEL R7, R13, R22, !P1 ;  /* 0x000000160d077207 */ /* 0x000fe20004800000 */
[----:B----4-:R-:W-:-:S04]  /*2340*/  IMAD.HI.U32 R20, R17, R2, RZ ;  /* 0x0000000211147227 */ /* 0x010fc800078e00ff */
[----:B------:R-:W-:Y:S01]  /*2350*/  IMAD.HI.U32 R6, R19, R2, RZ ;  /* 0x0000000213067227 */ /* 0x000fe200078e00ff */
[----:B------:R-:W-:-:S04]  /*2360*/  @P3 SHF.R.U32.HI R17, RZ, R3, R20 ;  /* 0x00000003ff113219 */ /* 0x000fc80000011614 */
        /* <DEDUP_REMOVED lines=8> */
[----:B------:R-:W-:-:S04]  /*23f0*/  @!P0 IMAD.HI.U32 R16, R7, R2, RZ ;  /* 0x0000000207108227 */ /* 0x000fc800078e00ff */
[----:B------:R-:W-:Y:S01]  /*2400*/  IMAD.MOV R2, RZ, RZ, -R6 ;  /* 0x000000ffff027224 */ /* 0x000fe200078e0a06 */
[----:B------:R-:W-:-:S03]  /*2410*/  @!P0 SHF.R.U32.HI R16, RZ, R3, R16 ;  /* 0x00000003ff108219 */ /* 0x000fc60000011610 */
[----:B------:R-:W-:Y:S01]  /*2420*/  IMAD R2, R40, R2, R5 ;  /* 0x0000000228027224 */ /* 0x000fe200078e0205 */
[----:B------:R-:W-:Y:S02]  /*2430*/  @!P0 SEL R3, R7, R16, !P3 ;  /* 0x0000001007038207 */ /* 0x000fe40005800000 */
[----:B------:R-:W-:-:S03]  /*2440*/  IADD3 R16, PT, PT, -R5, RZ, RZ ;  /* 0x000000ff05107210 */ /* 0x000fc60007ffe1ff */
[--C-:B------:R-:W-:Y:S02]  /*2450*/  @!P0 IMAD.IADD R6, R6, 0x1, -R3.reuse ;  /* 0x0000000106068824 */ /* 0x100fe400078e0a03 */
[----:B------:R-:W-:Y:S01]  /*2460*/  @!P0 IMAD R3, R2, R19, R3 ;  /* 0x0000001302038224 */ /* 0x000fe200078e0203 */
[----:B------:R-:W-:Y:S01]  /*2470*/  IADD3 R2, PT, PT, -R7, RZ, RZ ;  /* 0x000000ff07027210 */ /* 0x000fe20007ffe1ff */
[----:B------:R-:W-:Y:S02]  /*2480*/  @!P0 IMAD R5, R40, R6, R7 ;  /* 0x0000000628058224 */ /* 0x000fe400078e0207 */
[----:B------:R-:W-:Y:S02]  /*2490*/  IMAD R11, R4, R16, R11 ;  /* 0x00000010040b7224 */ /* 0x000fe400078e020b */
[----:B------:R-:W-:Y:S02]  /*24a0*/  @!P0 IMAD.MOV.U32 R7, RZ, RZ, R3 ;  /* 0x000000ffff078224 */ /* 0x000fe400078e0003 */
[----:B------:R-:W-:-:S02]  /*24b0*/  IMAD R2, R18, R2, R13 ;  /* 0x0000000212027224 */ /* 0x000fc400078e020d */
[----:B------:R-:W-:Y:S02]  /*24c0*/  IMAD R11, R5, R4, R11 ;  /* 0x00000004050b7224 */ /* 0x000fe400078e020b */
[----:B------:R-:W-:Y:S02]  /*24d0*/  IMAD R13, R7, R18, R2 ;  /* 0x00000012070d7224 */ /* 0x000fe400078e0202 */
.L_x_34:
[----:B------:R-:W1:Y:S02]  /*24e0*/  LDCU UR8, c[0x0][0xb30] ;  /* 0x00016600ff0877ac */ /* 0x000e640008000800 */
[----:B-1----:R-:W-:-:S09]  /*24f0*/  UISETP.NE.AND UP0, UPT, UR8, 0x1, UPT ;  /* 0x000000010800788c */ /* 0x002fd2000bf05270 */
[----:B------:R-:W-:Y:S05]  /*2500*/  BRA.U UP0, `(.L_x_35) ;  /* 0x0000000100407547 */ /* 0x000fea000b800000 */
[----:B------:R-:W1:Y:S08]  /*2510*/  LDC.64 R4, c[0x0][0xb10] ;  /* 0x0002c400ff047b82 */ /* 0x000e700000000a00 */
[----:B------:R-:W2:Y:S08]  /*2520*/  LDC.64 R2, c[0x0][0xb18] ;  /* 0x0002c600ff027b82 */ /* 0x000eb00000000a00 */
[----:B------:R-:W3:Y:S08]  /*2530*/  LDC R6, c[0x0][0xb20] ;  /* 0x0002c800ff067b82 */ /* 0x000ef00000000800 */
[----:B------:R-:W4:Y:S01]  /*2540*/  LDC R16, c[0x0][0xb0c] ;  /* 0x0002c300ff107b82 */ /* 0x000f220000000800 */
[----:B-1----:R-:W-:-:S05]  /*2550*/  IMAD.HI.U32 R4, R13, R4, RZ ;  /* 0x000000040d047227 */ /* 0x002fca00078e00ff */
[----:B------:R-:W-:Y:S01]  /*2560*/  SHF.R.U32.HI R4, RZ, R5, R4 ;  /* 0x00000005ff047219 */ /* 0x000fe20000011604 */
[----:B--2---:R-:W-:Y:S01]  /*2570*/  IMAD.HI.U32 R3, R11, R3, RZ ;  /* 0x000000030b037227 */ /* 0x004fe200078e00ff */
[----:B------:R-:W-:-:S04]  /*2580*/  ISETP.NE.AND P0, PT, R2, 0x1, PT ;  /* 0x000000010200780c */ /* 0x000fc80003f05270 */
[----:B---3--:R-:W-:-:S04]  /*2590*/  SHF.R.U32.HI R6, RZ, R6, R3 ;  /* 0x00000006ff067219 */ /* 0x008fc80000011603 */
[----:B------:R-:W-:Y:S02]  /*25a0*/  SEL R3, R11, R6, !P0 ;  /* 0x000000060b037207 */ /* 0x000fe40004000000 */
[----:B----4-:R-:W-:-:S04]  /*25b0*/  ISETP.NE.AND P1, PT, R16, 0x1, PT ;  /* 0x000000011000780c */ /* 0x010fc80003f25270 */
[----:B------:R-:W-:-:S05]  /*25c0*/  SEL R4, R13, R4, !P1 ;  /* 0x000000040d047207 */ /* 0x000fca0004800000 */
[----:B------:R-:W-:Y:S02]  /*25d0*/  IMAD.IADD R5, R3, 0x1, -R4 ;  /* 0x0000000103057824 */ /* 0x000fe400078e0a04 */
[----:B------:R-:W-:Y:S02]  /*25e0*/  IMAD.IADD R3, R4, 0x1, -R3 ;  /* 0x0000000104037824 */ /* 0x000fe400078e0a03 */
[----:B------:R-:W-:Y:S02]  /*25f0*/  IMAD R13, R5, R16, R13 ;  /* 0x00000010050d7224 */ /* 0x000fe400078e020d */
[----:B------:R-:W-:-:S07]  /*2600*/  IMAD R11, R3, R2, R11 ;  /* 0x00000002030b7224 */ /* 0x000fce00078e020b */
.L_x_35:
[----:B------:R-:W-:Y:S01]  /*2610*/  VIADD R14, R14, 0x1 ;  /* 0x000000010e0e7836 */ /* 0x000fe20000000000 */
[----:B------:R-:W-:Y:S01]  /*2620*/  PLOP3.LUT P1, PT, PT, PT, PT, 0x80, 0x8 ;  /* 0x000000000008781c */ /* 0x000fe20003f2f070 */
[----:B------:R-:W-:Y:S02]  /*2630*/  IMAD.IADD R21, R13, 0x1, R96 ;  /* 0x000000010d157824 */ /* 0x000fe400078e0260 */
[----:B------:R-:W-:Y:S01]  /*2640*/  IMAD.IADD R20, R11, 0x1, R94 ;  /* 0x000000010b147824 */ /* 0x000fe200078e025e */
[----:B------:R-:W-:-:S04]  /*2650*/  ISETP.NE.AND P0, PT, R14, 0x2, PT ;  /* 0x000000020e00780c */ /* 0x000fc80003f05270 */
[----:B------:R-:W-:Y:S02]  /*2660*/  SEL R3, RZ, 0x1, P0 ;  /* 0x00000001ff037807 */ /* 0x000fe40000000000 */
[----:B------:R-:W-:Y:S02]  /*2670*/  SEL R14, R14, RZ, P0 ;  /* 0x000000ff0e0e7207 */ /* 0x000fe40000000000 */
[----:B------:R-:W-:Y:S01]  /*2680*/  LOP3.LUT R12, R12, R3, RZ, 0x3c, !PT ;  /* 0x000000030c0c7212 */ /* 0x000fe200078e3cff */
[----:B------:R-:W-:Y:S06]  /*2690*/  @P2 BRA `(.L_x_36) ;  /* 0xfffffff000982947 */ /* 0x000fec000383ffff */
[----:B------:R-:W-:Y:S01]  /*26a0*/  UIADD3 UR4, UPT, UPT, UR4, 0x110, URZ ;  /* 0x0000011004047890 */ /* 0x000fe2000fffe0ff */
[----:B------:R-:W-:-:S03]  /*26b0*/  SHF.L.U32 R3, R15, 0x1f, RZ ;  /* 0x0000001f0f037819 */ /* 0x000fc600000006ff */
[----:B------:R-:W-:-:S09]  /*26c0*/  ULEA UR5, UR6, UR4, 0x3 ;  /* 0x0000000406057291 */ /* 0x000fd2000f8e18ff */
[----:B------:R-:W1:Y:S02]  /*26d0*/  SYNCS.PHASECHK.TRANS64.TRYWAIT P0, [UR5], R3 ;  /* 0x00000003ff0075a7 */ /* 0x000e640008001105 */
[----:B-1----:R-:W-:Y:S05]  /*26e0*/  @!P0 BRA `(.L_x_37) ;  /* 0x0000005c00e48947 */ /* 0x002fea0003800000 */
.L_x_141:
[----:B------:R-:W-:-:S04]  /*26f0*/  UIADD3 UR6, UPT, UPT, UR6, 0x1, URZ ;  /* 0x0000000106067890 */ /* 0x000fc8000fffe0ff */
[----:B------:R-:W-:-:S04]  /*2700*/  UISETP.NE.AND UP0, UPT, UR6, 0x22, UPT ;  /* 0x000000220600788c */ /* 0x000fc8000bf05270 */
[----:B------:R-:W-:Y:S02]  /*2710*/  USEL UR7, URZ, 0x1, UP0 ;  /* 0x00000001ff077887 */ /* 0x000fe40008000000 */
[----:B------:R-:W-:-:S04]  /*2720*/  USEL UR6, UR6, URZ, UP0 ;  /* 0x000000ff06067287 */ /* 0x000fc80008000000 */
[----:B------:R-:W-:Y:S01]  /*2730*/  ULEA UR5, UR6, UR4, 0x3 ;  /* 0x0000000406057291 */ /* 0x000fe2000f8e18ff */
[----:B------:R-:W-:-:S04]  /*2740*/  LOP3.LUT R2, R15, UR7, RZ, 0x3c, !PT ;  /* 0x000000070f027c12 */ /* 0x000fc8000f8e3cff */
[----:B-1----:R-:W-:-:S04]  /*2750*/  SHF.L.U32 R3, R2, 0x1f, RZ ;  /* 0x0000001f02037819 */ /* 0x002fc800000006ff */
[----:B------:R-:W1:Y:S02]  /*2760*/  SYNCS.PHASECHK.TRANS64.TRYWAIT P0, [UR5], R3 ;  /* 0x00000003ff0075a7 */ /* 0x000e640008001105 */
[----:B-1----:R-:W-:Y:S05]  /*2770*/  @!P0 BRA `(.L_x_38) ;  /* 0x0000005c00d88947 */ /* 0x002fea0003800000 */
.L_x_143:
        /* <DEDUP_REMOVED lines=9> */
.L_x_145:
        /* <DEDUP_REMOVED lines=9> */
.L_x_147:
        /* <DEDUP_REMOVED lines=9> */
.L_x_149:
        /* <DEDUP_REMOVED lines=9> */
.L_x_151:
        /* <DEDUP_REMOVED lines=9> */
.L_x_153:
        /* <DEDUP_REMOVED lines=9> */
.L_x_155:
        /* <DEDUP_REMOVED lines=9> */
.L_x_157:
        /* <DEDUP_REMOVED lines=9> */
.L_x_159:
        /* <DEDUP_REMOVED lines=9> */
.L_x_161:
        /* <DEDUP_REMOVED lines=9> */
.L_x_163:
        /* <DEDUP_REMOVED lines=9> */
.L_x_165:
        /* <DEDUP_REMOVED lines=9> */
.L_x_167:
        /* <DEDUP_REMOVED lines=9> */
.L_x_169:
        /* <DEDUP_REMOVED lines=9> */
.L_x_171:
        /* <DEDUP_REMOVED lines=9> */
.L_x_173:
        /* <DEDUP_REMOVED lines=9> */
.L_x_175:
        /* <DEDUP_REMOVED lines=9> */
.L_x_177:
        /* <DEDUP_REMOVED lines=9> */
.L_x_179:
        /* <DEDUP_REMOVED lines=9> */
.L_x_181:
        /* <DEDUP_REMOVED lines=9> */
.L_x_183:
        /* <DEDUP_REMOVED lines=9> */
.L_x_185:
        /* <DEDUP_REMOVED lines=9> */
.L_x_187:
        /* <DEDUP_REMOVED lines=9> */
.L_x_189:
        /* <DEDUP_REMOVED lines=9> */
.L_x_191:
        /* <DEDUP_REMOVED lines=9> */
.L_x_193:
        /* <DEDUP_REMOVED lines=9> */
.L_x_195:
        /* <DEDUP_REMOVED lines=9> */
.L_x_197:
        /* <DEDUP_REMOVED lines=9> */
.L_x_199:
        /* <DEDUP_REMOVED lines=9> */
.L_x_201:
        /* <DEDUP_REMOVED lines=9> */
.L_x_203:
        /* <DEDUP_REMOVED lines=9> */
.L_x_205:
[----:B------:R-:W-:-:S04]  /*38f0*/  UIADD3 UR6, UPT, UPT, UR6, 0x1, URZ ;  /* 0x0000000106067890 */ /* 0x000fc8000fffe0ff */
[----:B------:R-:W-:-:S04]  /*3900*/  UISETP.NE.AND UP0, UPT, UR6, 0x22, UPT ;  /* 0x000000220600788c */ /* 0x000fc8000bf05270 */
[----:B------:R-:W-:Y:S02]  /*3910*/  USEL UR5, URZ, 0x1, UP0 ;  /* 0x00000001ff057887 */ /* 0x000fe40008000000 */
[----:B------:R-:W-:-:S04]  /*3920*/  USEL UR6, UR6, URZ, UP0 ;  /* 0x000000ff06067287 */ /* 0x000fc80008000000 */
[----:B------:R-:W-:Y:S01]  /*3930*/  ULEA UR6, UR6, UR4, 0x3 ;  /* 0x0000000406067291 */ /* 0x000fe2000f8e18ff */
[----:B-1----:R-:W-:-:S04]  /*3940*/  LOP3.LUT R3, R2, UR5, RZ, 0x3c, !PT ;  /* 0x0000000502037c12 */ /* 0x002fc8000f8e3cff */
[----:B------:R-:W-:Y:S01]  /*3950*/  SHF.L.U32 R3, R3, 0x1f, RZ ;  /* 0x0000001f03037819 */ /* 0x000fe200000006ff */
[----:B----4-:R-:W-:-:S07]  /*3960*/  IMAD.U32 R0, RZ, RZ, UR6 ;  /* 0x00000006ff007e24 */ /* 0x010fce000f8e00ff */
.L_x_70:
[----:B-1----:R1:W2:Y:S02]  /*3970*/  SYNCS.PHASECHK.TRANS64.TRYWAIT P0, [R0+URZ], R3 ;  /* 0x00000003000075a7 */ /* 0x0022a400080011ff */
[----:B--2---:R-:W-:Y:S05]  /*3980*/  @!P0 NANOSLEEP.SYNCS 0x989680 ;  /* 0x009896800000895d */ /* 0x004fea0003900000 */
[----:B------:R-:W2:Y:S02]  /*3990*/  @!P0 SYNCS.PHASECHK.TRANS64 P0, [R0+URZ], R3 ;  /* 0x00000003000085a7 */ /* 0x000ea400080010ff */
[----:B--2---:R-:W-:Y:S05]  /*39a0*/  @P0 EXIT ;  /* 0x000000000000094d */ /* 0x004fea0003800000 */
[----:B------:R-:W-:Y:S05]  /*39b0*/  BRA `(.L_x_70) ;  /* 0xfffffffc00ec7947 */ /* 0x000fea000383ffff */
.L_x_18:
[----:B------:R-:W-:-:S04]  /*39c0*/  UISETP.NE.AND UP1, UPT, UR37, URZ, UPT ;  /* 0x000000ff2500728c */ /* 0x000fc8000bf25270 */
[----:B------:R-:W-:-:S09]  /*39d0*/  UISETP.NE.OR UP1, UPT, UR8, 0x1, UP1 ;  /* 0x000000010800788c */ /* 0x000fd20008f25670 */
[----:B------:R-:W-:Y:S05]  /*39e0*/  BRA.U UP1, `(.L_x_71) ;  /* 0x0000000501487547 */ /* 0x000fea000b800000 */
[----:B------:R-:W-:Y:S01]  /*39f0*/  ISETP.NE.AND P2, PT, R2, RZ, PT ;  /* 0x000000ff0200720c */ /* 0x000fe20003f45270 */
[----:B------:R-:W-:Y:S01]  /*3a00*/  IMAD.MOV.U32 R12, RZ, RZ, 0x1 ;  /* 0x00000001ff0c7424 */ /* 0x000fe200078e00ff */
[----:B------:R-:W-:Y:S02]  /*3a10*/  CS2R R10, SRZ ;  /* 0x00000000000a7805 */ /* 0x000fe4000001ff00 */
[----:B------:R-:W-:Y:S01]  /*3a20*/  CS2R R8, SRZ ;  /* 0x0000000000087805 */ /* 0x000fe2000001ff00 */
[----:B------:R-:W-:Y:S01]  /*3a30*/  UMOV UR4, 0x400 ;  /* 0x0000040000047882 */ /* 0x000fe20000000000 */
[----:B------:R-:W-:Y:S01]  /*3a40*/  UMOV UR6, URZ ;  /* 0x000000ff00067c82 */ /* 0x000fe20008000000 */
[----:B------:R-:W-:-:S12]  /*3a50*/  ULEA UR37, UR37, UR4, 0x18 ;  /* 0x0000000425257291 */ /* 0x000fd8000f8ec0ff */
.L_x_75:
[----:B------:R-:W-:Y:S02]  /*3a60*/  LEA R0, R8, UR37, 0x3 ;  /* 0x0000002508007c11 */ /* 0x000fe4000f8e18ff */
[----:B------:R-:W-:-:S03]  /*3a70*/  SHF.L.U32 R5, R9, 0x1f, RZ ;  /* 0x0000001f09057819 */ /* 0x000fc600000006ff */
[----:B------:R-:W-:Y:S01]  /*3a80*/  VIADD R4, R0, 0x2c0 ;  /* 0x000002c000047836 */ /* 0x000fe20000000000 */
[----:B------:R-:W1:Y:S02]  /*3a90*/  SYNCS.PHASECHK.TRANS64.TRYWAIT P0, [R0+URZ+0x2b0], R5 ;  /* 0x0002b005000075a7 */ /* 0x000e6400080011ff */
[----:B-1----:R-:W-:Y:S05]  /*3aa0*/  @!P0 BRA `(.L_x_72) ;  /* 0x00000058000c8947 */ /* 0x002fea0003800000 */
.L_x_206:
[----:B------:R-:W-:Y:S01]  /*3ab0*/  ULEA UR5, UR6, UR37, 0x3 ;  /* 0x0000002506057291 */ /* 0x000fe2000f8e18ff */
[----:B------:R-:W-:Y:S02]  /*3ac0*/  PRMT R4, RZ, 0x654, R4 ;  /* 0x00000654ff047816 */ /* 0x000fe40000000004 */
[----:B-1----:R-:W-:Y:S01]  /*3ad0*/  SHF.L.U32 R5, R12, 0x1f, RZ ;  /* 0x0000001f0c057819 */ /* 0x002fe200000006ff */
[----:B------:R-:W-:Y:S01]  /*3ae0*/  UIADD3 UR4, UPT, UPT, UR5, 0x250, URZ ;  /* 0x0000025005047890 */ /* 0x000fe2000fffe0ff */
[----:B------:R1:W-:Y:S05]  /*3af0*/  SYNCS.ARRIVE.TRANS64.RED.A1T0 RZ, [R4+URZ], RZ ;  /* 0x000000ff04ff79a7 */ /* 0x0003ea00081004ff */
[----:B------:R-:W-:Y:S01]  /*3b00*/  IMAD.U32 R7, RZ, RZ, UR4 ;  /* 0x00000004ff077e24 */ /* 0x000fe2000f8e00ff */
[----:B------:R-:W2:Y:S04]  /*3b10*/  SYNCS.PHASECHK.TRANS64.TRYWAIT P0, [UR5+0x260], R5 ;  /* 0x00026005ff0075a7 */ /* 0x000ea80008001105 */
[----:B------:R-:W-:Y:S01]  /*3b20*/  PRMT R6, R2, 0x654, R7 ;  /* 0x0000065402067816 */ /* 0x000fe20000000007 */
[----:B-1----:R-:W-:Y:S01]  /*3b30*/  @!P2 IMAD.MOV.U32 R4, RZ, RZ, 0x10 ;  /* 0x00000010ff04a424 */ /* 0x002fe200078e00ff */
[----:B--2---:R-:W-:Y:S06]  /*3b40*/  @!P0 BRA `(.L_x_73) ;  /* 0x0000005400f88947 */ /* 0x004fec0003800000 */
.L_x_208:
[----:B------:R-:W-:Y:S01]  /*3b50*/  ULEA UR4, UR6, UR37, 0x4 ;  /* 0x0000002506047291 */ /* 0x000fe2000f8e20ff */
[----:B------:R-:W-:Y:S01]  /*3b60*/  SEL R3, R6, R3, !P2 ;  /* 0x0000000306037207 */ /* 0x000fe20005000000 */
[----:B------:R-:W-:Y:S01]  /*3b70*/  UIADD3 UR5, UPT, UPT, UR5, 0x250, URZ ;  /* 0x0000025005057890 */ /* 0x000fe2000fffe0ff */
[----:B-1----:R-:W-:Y:S01]  /*3b80*/  LEA R0, R11, UR37, 0x3 ;  /* 0x000000250b007c11 */ /* 0x002fe2000f8e18ff */
[----:B------:R-:W-:Y:S01]  /*3b90*/  UIADD3 UR4, UPT, UPT, UR4, 0x2e0, URZ ;  /* 0x000002e004047890 */ /* 0x000fe2000fffe0ff */
[----:B------:R-:W-:Y:S01]  /*3ba0*/  SHF.L.U32 R5, R10, 0x1f, RZ ;  /* 0x0000001f0a057819 */ /* 0x000fe200000006ff */
[----:B------:R1:W-:Y:S01]  /*3bb0*/  @!P2 SYNCS.ARRIVE.TRANS64.RED RZ, [R3+URZ], R4 ;  /* 0x0000000403ffa9a7 */ /* 0x0003e200080004ff */
[----:B------:R-:W-:Y:S01]  /*3bc0*/  UIADD3 UR6, UPT, UPT, UR6, 0x1, URZ ;  /* 0x0000000106067890 */ /* 0x000fe2000fffe0ff */
[----:B------:R-:W-:-:S03]  /*3bd0*/  VIADD R8, R8, 0x1 ;  /* 0x0000000108087836 */ /* 0x000fc60000000000 */
[----:B------:R-:W-:Y:S02]  /*3be0*/  UISETP.NE.AND UP0, UPT, UR6, 0x2, UPT ;  /* 0x000000020600788c */ /* 0x000fe4000bf05270 */
[----:B------:R-:W-:Y:S06]  /*3bf0*/  UGETNEXTWORKID.BROADCAST [UR4], [UR5] ;  /* 0x00000000040073ca */ /* 0x000fec0008000100 */
[----:B------:R-:W-:Y:S01]  /*3c00*/  USEL UR4, URZ, 0x1, UP0 ;  /* 0x00000001ff047887 */ /* 0x000fe20008000000 */
[----:B------:R-:W-:Y:S01]  /*3c10*/  ISETP.NE.AND P0, PT, R8, 0x2, PT ;  /* 0x000000020800780c */ /* 0x000fe20003f05270 */
[----:B------:R-:W-:Y:S01]  /*3c20*/  USEL UR6, UR6, URZ, UP0 ;  /* 0x000000ff06067287 */ /* 0x000fe20008000000 */
[----:B------:R-:W2:Y:S03]  /*3c30*/  SYNCS.PHASECHK.TRANS64.TRYWAIT P1, [R0+URZ+0x250], R5 ;  /* 0x00025005000075a7 */ /* 0x000ea600080211ff */
[----:B------:R-:W-:Y:S01]  /*3c40*/  LOP3.LUT R12, R12, UR4, RZ, 0x3c, !PT ;  /* 0x000000040c0c7c12 */ /* 0x000fe2000f8e3cff */
[----:B-12---:R-:W-:Y:S07]  /*3c50*/  @!P1 BRA `(.L_x_74) ;  /* 0x0000005400cc9947 */ /* 0x006fee0003800000 */
.L_x_209:
[C---:B------:R-:W-:Y:S01]  /*3c60*/  LEA R4, R11.reuse, UR37, 0x4 ;  /* 0x000000250b047c11 */ /* 0x040fe2000f8e20ff */
[----:B-1----:R-:W-:Y:S01]  /*3c70*/  VIADD R0, R0, 0x260 ;  /* 0x0000026000007836 */ /* 0x002fe20000000000 */
[----:B------:R-:W-:Y:S01]  /*3c80*/  SEL R8, R8, RZ, P0 ;  /* 0x000000ff08087207 */ /* 0x000fe20000000000 */
[----:B------:R-:W-:-:S03]  /*3c90*/  VIADD R11, R11, 0x1 ;  /* 0x000000010b0b7836 */ /* 0x000fc60000000000 */
[----:B------:R-:W1:Y:S01]  /*3ca0*/  LDS.128 R4, [R4+0x2e0] ;  /* 0x0002e00004047984 */ /* 0x000e620000000c00 */
[----:B------:R-:W-:Y:S02]  /*3cb0*/  PRMT R0, RZ, 0x654, R0 ;  /* 0x00000654ff007816 */ /* 0x000fe40000000000 */
[C---:B------:R-:W-:Y:S01]  /*3cc0*/  ISETP.NE.AND P1, PT, R11.reuse, 0x2, PT ;  /* 0x000000020b00780c */ /* 0x040fe20003f25270 */
[----:B------:R-:W-:Y:S01]  /*3cd0*/  @!PT LDS RZ, [RZ] ;  /* 0x00000000fffff984 */ /* 0x000fe20000000800 */
[----:B------:R-:W-:Y:S01]  /*3ce0*/  @!PT LDS RZ, [RZ] ;  /* 0x00000000fffff984 */ /* 0x000fe20000000800 */
[----:B------:R-:W-:Y:S01]  /*3cf0*/  @!PT LDS RZ, [RZ] ;  /* 0x00000000fffff984 */ /* 0x000fe20000000800 */
[----:B------:R-:W-:Y:S01]  /*3d00*/  @!PT LDS RZ, [RZ] ;  /* 0x00000000fffff984 */ /* 0x000fe20000000800 */
[----:B------:R2:W-:Y:S06]  /*3d10*/  MEMBAR.ALL.CTA ;  /* 0x0000000000007992 */ /* 0x0005ec0000008000 */
[----:B--2---:R-:W2:Y:S01]  /*3d20*/  FENCE.VIEW.ASYNC.S ;  /* 0x00000000000073c6 */ /* 0x004ea20000000000 */
[----:B------:R-:W-:Y:S01]  /*3d30*/  SEL R11, R11, RZ, P1 ;  /* 0x000000ff0b0b7207 */ /* 0x000fe20000800000 */
[----:B--2---:R2:W-:Y:S01]  /*3d40*/  SYNCS.ARRIVE.TRANS64.RED.A1T0 RZ, [R0+URZ], RZ ;  /* 0x000000ff00ff79a7 */ /* 0x0045e200081004ff */
[----:B-1----:R-:W-:-:S02]  /*3d50*/  LOP3.LUT P3, RZ, R6, 0x1, RZ, 0xc0, !PT ;  /* 0x0000000106ff7812 */ /* 0x002fc4000786c0ff */
[----:B------:R-:W-:-:S04]  /*3d60*/  SEL R5, RZ, 0x1, P1 ;  /* 0x00000001ff057807 */ /* 0x000fc80000800000 */
[----:B------:R-:W-:Y:S02]  /*3d70*/  LOP3.LUT R10, R10, R5, RZ, 0x3c, !PT ;  /* 0x000000050a0a7212 */ /* 0x000fe400078e3cff */
[----:B--2---:R-:W-:-:S04]  /*3d80*/  SEL R0, RZ, 0x1, P0 ;  /* 0x00000001ff007807 */ /* 0x004fc80000000000 */
[----:B------:R-:W-:Y:S01]  /*3d90*/  LOP3.LUT R9, R9, R0, RZ, 0x3c, !PT ;  /* 0x0000000009097212 */ /* 0x000fe200078e3cff */
[----:B------:R-:W-:Y:S06]  /*3da0*/  @P3 BRA `(.L_x_75) ;  /* 0xfffffffc002c3947 */ /* 0x000fec000383ffff */
[----:B------:R-:W-:Y:S01]  /*3db0*/  ULEA UR5, UR6, UR37, 0x3 ;  /* 0x0000002506057291 */ /* 0x000fe2000f8e18ff */
[----:B------:R-:W-:-:S08]  /*3dc0*/  SHF.L.U32 R3, R12, 0x1f, RZ ;  /* 0x0000001f0c037819 */ /* 0x000fd000000006ff */
[----:B------:R-:W1:Y:S02]  /*3dd0*/  SYNCS.PHASECHK.TRANS64 P0, [UR5+0x260], R3 ;  /* 0x00026003ff0075a7 */ /* 0x000e640008001005 */
[----:B-1----:R-:W-:Y:S05]  /*3de0*/  @P0 BRA `(.L_x_76) ;  /* 0x0000000000080947 */ /* 0x002fea0003800000 */
[----:B------:R-:W1:Y:S02]  /*3df0*/  SYNCS.PHASECHK.TRANS64.TRYWAIT P0, [UR5+0x260], R3 ;  /* 0x00026003ff0075a7 */ /* 0x000e640008001105 */
[----:B-1----:R-:W-:Y:S05]  /*3e00*/  @!P0 BRA `(.L_x_77) ;  /* 0x0000005400748947 */ /* 0x002fea0003800000 */
.L_x_76:
[----:B------:R-:W-:-:S04]  /*3e10*/  UIADD3 UR4, UPT, UPT, UR6, 0x1, URZ ;  /* 0x0000000106047890 */ /* 0x000fc8000fffe0ff */
[----:B------:R-:W-:-:S04]  /*3e20*/  UISETP.NE.AND UP0, UPT, UR4, 0x2, UPT ;  /* 0x000000020400788c */ /* 0x000fc8000bf05270 */
[----:B------:R-:W-:Y:S02]  /*3e30*/  USEL UR7, URZ, 0x1, UP0 ;  /* 0x00000001ff077887 */ /* 0x000fe40008000000 */
[----:B------:R-:W-:-:S04]  /*3e40*/  USEL UR4, UR4, URZ, UP0 ;  /* 0x000000ff04047287 */ /* 0x000fc80008000000 */
[----:B------:R-:W-:Y:S01]  /*3e50*/  ULEA UR4, UR4, UR37, 0x3 ;  /* 0x0000002504047291 */ /* 0x000fe2000f8e18ff */
[----:B-1----:R-:W-:-:S04]  /*3e60*/  LOP3.LUT R3, R12, UR7, RZ, 0x3c, !PT ;  /* 0x000000070c037c12 */ /* 0x002fc8000f8e3cff */
[----:B------:R-:W-:-:S04]  /*3e70*/  SHF.L.U32 R0, R3, 0x1f, RZ ;  /* 0x0000001f03007819 */ /* 0x000fc800000006ff */
[----:B------:R-:W1:Y:S02]  /*3e80*/  SYNCS.PHASECHK.TRANS64 P0, [UR4+0x260], R0 ;  /* 0x00026000ff0075a7 */ /* 0x000e640008001004 */
[----:B-1----:R-:W-:Y:S05]  /*3e90*/  @P0 EXIT ;  /* 0x000000000000094d */ /* 0x002fea0003800000 */
[----:B------:R-:W-:Y:S02]  /*3ea0*/  SHF.L.U32 R3, R3, 0x1f, RZ ;  /* 0x0000001f03037819 */ /* 0x000fe400000006ff */
[----:B------:R-:W-:-:S07]  /*3eb0*/  MOV R0, UR4 ;  /* 0x0000000400007c02 */ /* 0x000fce0008000f00 */
.L_x_78:
[----:B-1----:R1:W2:Y:S02]  /*3ec0*/  SYNCS.PHASECHK.TRANS64.TRYWAIT P0, [R0+URZ+0x260], R3 ;  /* 0x00026003000075a7 */ /* 0x0022a400080011ff */
[----:B--2---:R-:W-:Y:S05]  /*3ed0*/  @!P0 NANOSLEEP.SYNCS 0x989680 ;  /* 0x009896800000895d */ /* 0x004fea0003900000 */
[----:B------:R-:W2:Y:S02]  /*3ee0*/  @!P0 SYNCS.PHASECHK.TRANS64 P0, [R0+URZ+0x260], R3 ;  /* 0x00026003000085a7 */ /* 0x000ea400080010ff */
[----:B--2---:R-:W-:Y:S05]  /*3ef0*/  @P0 EXIT ;  /* 0x000000000000094d */ /* 0x004fea0003800000 */
[----:B------:R-:W-:Y:S05]  /*3f00*/  BRA `(.L_x_78) ;  /* 0xfffffffc00ec7947 */ /* 0x000fea000383ffff */
.L_x_71:
[----:B------:R-:W-:-:S09]  /*3f10*/  UISETP.NE.AND UP1, UPT, UR8, URZ, UPT ;  /* 0x000000ff0800728c */ /* 0x000fd2000bf25270 */
[----:B------:R-:W-:Y:S05]  /*3f20*/  BRA.U UP1, `(.L_x_79) ;  /* 0x0000000d01787547 */ /* 0x000fea000b800000 */
[----:B------:R-:W-:Y:S01]  /*3f30*/  UMOV UR4, 0x40 ;  /* 0x0000004000047882 */ /* 0x000fe20000000000 */
[----:B------:R-:W-:Y:S01]  /*3f40*/  NOP ;  /* 0x0000000000007918 */ /* 0x000fe20000000000 */
[----:B------:R-:W-:Y:S01]  /*3f50*/  ULEA UR4, UR37, UR4, 0x18 ;  /* 0x0000000425047291 */ /* 0x000fe2000f8ec0ff */
[----:B------:R-:W-:Y:S02]  /*3f60*/  UMOV UR5, 0x400 ;  /* 0x0000040000057882 */ /* 0x000fe40000000000 */
[----:B------:R-:W-:-:S06]  /*3f70*/  ULEA UR37, UR37, UR5, 0x18 ;  /* 0x0000000525257291 */ /* 0x000fcc000f8ec0ff */
[----:B------:R-:W1:Y:S02]  /*3f80*/  LDS.U8 R0, [UR4+0x1c] ;  /* 0x00001c04ff007984 */ /* 0x000e640008000000 */
[----:B-1----:R-:W-:-:S13]  /*3f90*/  ISETP.NE.AND P0, PT, R0, RZ, PT ;  /* 0x000000ff0000720c */ /* 0x002fda0003f05270 */
[----:B------:R-:W-:Y:S05]  /*3fa0*/  @P0 BRA `(.L_x_80) ;  /* 0x0000000000580947 */ /* 0x000fea0003800000 */
[----:B------:R-:W-:-:S13]  /*3fb0*/  ELECT P0, URZ, PT ;  /* 0x0000000000ff782f */ /* 0x000fda0003800000 */
[----:B------:R-:W-:Y:S05]  /*3fc0*/  @!P0 BRA `(.L_x_81) ;  /* 0x0000000000608947 */ /* 0x000fea0003800000 */
[----:B------:R-:W-:Y:S01]  /*3fd0*/  UMOV UR5, 0x10 ;  /* 0x0000001000057882 */ /* 0x000fe20000000000 */
[----:B------:R-:W-:Y:S01]  /*3fe0*/  HFMA2 R0, -RZ, RZ, 0, 5.9604644775390625e-08 ;  /* 0x00000001ff007431 */ /* 0x000fe200000001ff */
[----:B------:R-:W-:-:S03]  /*3ff0*/  MOV R2, 0xffff ;  /* 0x0000ffff00027802 */ /* 0x000fc60000000f00 */
[----:B------:R-:W-:Y:S04]  /*4000*/  DEPBAR.LE SB1, 0x36 ;  /* 0x00009d800000791a */ /* 0x000fe80000000000 */
[----:B------:R-:W1:Y:S02]  /*4010*/  UTCATOMSWS.FIND_AND_SET.ALIGN UP0, UR5, UR5 ;  /* 0x00000005000575e3 */ /* 0x000e640008000800 */
[----:B-1----:R-:W-:Y:S01]  /*4020*/  MOV R3, UR5 ;  /* 0x0000000500037c02 */ /* 0x002fe20008000f00 */
[----:B------:R-:W-:Y:S06]  /*4030*/  BRA.U UP0, `(.L_x_82) ;  /* 0x0000000100187547 */ /* 0x000fec000b800000 */
.L_x_83:
[----:B------:R-:W-:Y:S05]  /*4040*/  NANOSLEEP 0x64 ;  /* 0x000000640000795d */ /* 0x000fea0003800000 */
[----:B------:R-:W-:-:S05]  /*4050*/  UMOV UR5, 0x10 ;  /* 0x0000001000057882 */ /* 0x000fca0000000000 */
[----:B------:R-:W-:Y:S04]  /*4060*/  DEPBAR.LE SB1, 0x36 ;  /* 0x00009d800000791a */ /* 0x000fe80000000000 */
[----:B------:R-:W1:Y:S02]  /*4070*/  UTCATOMSWS.FIND_AND_SET.ALIGN UP0, UR5, UR5 ;  /* 0x00000005000575e3 */ /* 0x000e640008000800 */
[----:B-1----:R-:W-:Y:S01]  /*4080*/  MOV R3, UR5 ;  /* 0x0000000500037c02 */ /* 0x002fe20008000f00 */
[----:B------:R-:W-:Y:S05]  /*4090*/  BRA.U !UP0, `(.L_x_83) ;  /* 0xfffffffd08e87547 */ /* 0x000fea000b83ffff */
.L_x_82:
[-C--:B------:R-:W-:Y:S02]  /*40a0*/  SHF.L.U32 R2, R2, R3.reuse, RZ ;  /* 0x0000000302027219 */ /* 0x080fe400000006ff */
[----:B------:R-:W-:Y:S01]  /*40b0*/  SHF.L.U32 R0, R0, R3, RZ ;  /* 0x0000000300007219 */ /* 0x000fe200000006ff */
[----:B------:R-:W-:Y:S02]  /*40c0*/  IMAD.SHL.U32 R3, R3, 0x20, RZ ;  /* 0x0000002003037824 */ /* 0x000fe400078e00ff */
[----:B------:R1:W-:Y:S04]  /*40d0*/  ATOMS.OR RZ, [UR4+0x14], R2 ;  /* 0x00001402ffff798c */ /* 0x0003e8000b000004 */
[----:B------:R1:W-:Y:S04]  /*40e0*/  ATOMS.OR RZ, [UR4+0x18], R0 ;  /* 0x00001800ffff798c */ /* 0x0003e8000b000004 */
[----:B------:R1:W-:Y:S01]  /*40f0*/  STS [UR37+0x300], R3 ;  /* 0x00030003ff007988 */ /* 0x0003e20008000825 */
[----:B------:R-:W-:Y:S05]  /*4100*/  BRA `(.L_x_81) ;  /* 0x0000000000107947 */ /* 0x000fea0003800000 */
.L_x_80:
[----:B------:R-:W-:Y:S02]  /*4110*/  MOV R0, 0xffffffff ;  /* 0xffffffff00007802 */ /* 0x000fe40000000f00 */
[----:B------:R-:W-:-:S03]  /*4120*/  MOV R2, 0x4150 ;  /* 0x0000415000027802 */ /* 0x000fc60000000f00 */
[----:B------:R1:W-:Y:S04]  /*4130*/  STS [UR37+0x300], R0 ;  /* 0x00030000ff007988 */ /* 0x0003e80008000825 */
[----:B-1-3-5:R-:W-:Y:S05]  /*4140*/  CALL.REL.NOINC `($__internal_1_$__cuda_sm10x_tcgen05_guardrail_trap_phase_invalid_during_alloc) ;  /* 0x0000005800307944 */ /* 0x02afea0003c00000 */
.L_x_81:
[----:B------:R-:W-:Y:S05]  /*4150*/  WARPSYNC.ALL ;  /* 0x0000000000007948 */ /* 0x000fea0003800000 */
[----:B------:R-:W2:Y:S01]  /*4160*/  S2UR UR6, SR_CgaCtaId ;  /* 0x00000000000679c3 */ /* 0x000ea20000008800 */
[----:B------:R-:W-:Y:S01]  /*4170*/  UMOV UR4, 0x400 ;  /* 0x0000040000047882 */ /* 0x000fe20000000000 */
[----:B------:R-:W-:-:S06]  /*4180*/  NOP ;  /* 0x0000000000007918 */ /* 0x000fcc0000000000 */
[----:B------:R-:W-:Y:S06]  /*4190*/  BAR.ARV 0x6, 0xa0 ;  /* 0x0182800000007b1d */ /* 0x000fec0000002000 */
[----:B------:R-:W4:Y:S01]  /*41a0*/  LDCU UR7, c[0x0][0x38c] ;  /* 0x00007180ff0777ac */ /* 0x000f220008000800 */
[----:B------:R-:W-:Y:S01]  /*41b0*/  IMAD.MOV.U32 R11, RZ, RZ, 0x1 ;  /* 0x00000001ff0b7424 */ /* 0x000fe200078e00ff */
[----:B------:R-:W-:Y:S01]  /*41c0*/  CS2R R8, SRZ ;  /* 0x0000000000087805 */ /* 0x000fe2000001ff00 */
[----:B------:R-:W-:Y:S01]  /*41d0*/  IMAD.MOV.U32 R10, RZ, RZ, RZ ;  /* 0x000000ffff0a7224 */ /* 0x000fe200078e00ff */
[----:B------:R-:W-:Y:S01]  /*41e0*/  UMOV UR17, URZ ;  /* 0x000000ff00117c82 */ /* 0x000fe20008000000 */
[----:B------:R-:W-:Y:S01]  /*41f0*/  UMOV UR16, URZ ;  /* 0x000000ff00107c82 */ /* 0x000fe20008000000 */
[----:B------:R-:W-:Y:S01]  /*4200*/  UMOV UR20, 0x0 ;  /* 0x0000000000147882 */ /* 0x000fe20000000000 */
[----:B------:R-:W-:Y:S01]  /*4210*/  UMOV UR21, 0x4208010 ;  /* 0x0420801000157882 */ /* 0x000fe20000000000 */
[----:B--2---:R-:W-:Y:S01]  /*4220*/  ULEA UR6, UR6, UR4, 0x18 ;  /* 0x0000000406067291 */ /* 0x004fe2000f8ec0ff */
[----:B------:R-:W2:Y:S03]  /*4230*/  LDCU UR4, c[0x0][0x38c] ;  /* 0x00007180ff0477ac */ /* 0x000ea60008000800 */
[----:B------:R-:W-:-:S02]  /*4240*/  UIADD3 UR11, UPT, UPT, UR6, 0x15600, URZ ;  /* 0x00015600060b7890 */ /* 0x000fc4000fffe0ff */
[----:B----4-:R-:W-:-:S03]  /*4250*/  UIADD3 UR7, UPT, UPT, UR7, 0x1f, URZ ;  /* 0x0000001f07077890 */ /* 0x010fc6000fffe0ff */
[----:B-1----:R-:W1:Y:S01]  /*4260*/  LDS R0, [UR6+0x300] ;  /* 0x00030006ff007984 */ /* 0x002e620008000800 */
[----:B------:R-:W-:Y:S02]  /*4270*/  UIADD3 UR18, UPT, UPT, UR6, 0x4600, URZ ;  /* 0x0000460006127890 */ /* 0x000fe4000fffe0ff */
[----:B------:R-:W-:Y:S02]  /*4280*/  USHF.R.S32.HI UR5, URZ, 0x1f, UR7 ;  /* 0x0000001fff057899 */ /* 0x000fe40008011407 */
[----:B------:R-:W-:Y:S02]  /*4290*/  USHF.R.U32.HI UR11, URZ, 0x4, UR11 ;  /* 0x00000004ff0b7899 */ /* 0x000fe4000801160b */
[----:B------:R-:W-:Y:S02]  /*42a0*/  ULEA.HI UR5, UR5, UR7, URZ, 0x5 ;  /* 0x0000000705057291 */ /* 0x000fe4000f8f28ff */
[----:B------:R-:W-:Y:S02]  /*42b0*/  USHF.R.U32.HI UR18, URZ, 0x4, UR18 ;  /* 0x00000004ff127899 */ /* 0x000fe40008011612 */
[----:B------:R-:W-:-:S02]  /*42c0*/  USHF.R.S32.HI UR5, URZ, 0x5, UR5 ;  /* 0x00000005ff057899 */ /* 0x000fc40008011405 */
[----:B------:R-:W-:Y:S02]  /*42d0*/  ULOP3.LUT UR11, UR11, 0x3fff, URZ, 0xc0, !UPT ;  /* 0x00003fff0b0b7892 */ /* 0x000fe4000f8ec0ff */
[----:B------:R-:W-:Y:S02]  /*42e0*/  UISETP.LT.AND UP0, UPT, UR5, 0x1, UPT ;  /* 0x000000010500788c */ /* 0x000fe4000bf01270 */
[----:B------:R-:W-:Y:S02]  /*42f0*/  ULOP3.LUT UR18, UR18, 0x3fff, URZ, 0xc0, !UPT ;  /* 0x00003fff12127892 */ /* 0x000fe4000f8ec0ff */
[----:B------:R-:W-:Y:S02]  /*4300*/  USEL UR10, UR5, 0x1, !UP0 ;  /* 0x00000001050a7887 */ /* 0x000fe4000c000000 */
[----:B------:R-:W-:Y:S02]  /*4310*/  ULOP3.LUT UR11, UR11, 0x10000, URZ, 0xfc, !UPT ;  /* 0x000100000b0b7892 */ /* 0x000fe4000f8efcff */
[----:B------:R-:W-:-:S02]  /*4320*/  UIADD3 UR10, UPT, UPT, -UR10, URZ, URZ ;  /* 0x000000ff0a0a7290 */ /* 0x000fc4000fffe1ff */
[----:B--2---:R-:W-:Y:S01]  /*4330*/  UISETP.GE.AND UP3, UPT, UR4, 0x1, UPT ;  /* 0x000000010400788c */ /* 0x004fe2000bf66270 */
[----:B-1----:R-:W-:-:S15]  /*4340*/  R2UR UR19, R0 ;  /* 0x00000000001372ca */ /* 0x002fde00000e0000 */
.L_x_90:
[----:B------:R-:W-:Y:S02]  /*4350*/  LEA R0, R10, UR6, 0x3 ;  /* 0x000000060a007c11 */ /* 0x000fe4000f8e18ff */
[----:B------:R-:W-:Y:S02]  /*4360*/  SHF.L.U32 R5, R9, 0x1f, RZ ;  /* 0x0000001f09057819 */ /* 0x000fe400000006ff */
[----:B------:R-:W-:Y:S01]  /*4370*/  PLOP3.LUT P0, PT, PT, PT, UP3, 0x80, 0x8 ;  /* 0x000000000008781c */ /* 0x000fe20003f0f038 */
[----:B------:R-:W-:Y:S01]  /*4380*/  VIADD R3, R0, 0x260 ;  /* 0x0000026000037836 */ /* 0x000fe20000000000 */
[----:B-1----:R-:W1:Y:S02]  /*4390*/  SYNCS.PHASECHK.TRANS64.TRYWAIT P1, [R0+URZ+0x250], R5 ;  /* 0x00025005000075a7 */ /* 0x002e6400080211ff */
[----:B-1--4-:R-:W-:Y:S09]  /*43a0*/  @!P1 BRA `(.L_x_84) ;  /* 0x0000005000249947 */ /* 0x012ff20003800000 */
.L_x_211:
[----:B------:R-:W-:Y:S01]  /*43b0*/  LEA R4, R10, UR6, 0x4 ;  /* 0x000000060a047c11 */ /* 0x000fe2000f8e20ff */
[----:B------:R-:W-:Y:S01]  /*43c0*/  @UP3 ULEA UR4, UR16, UR6, 0x3 ;  /* 0x0000000610043291 */ /* 0x000fe2000f8e18ff */
[----:B------:R-:W-:Y:S01]  /*43d0*/  PLOP3.LUT P2, PT, PT, PT, PT, 0x80, 0x8 ;  /* 0x000000000008781c */ /* 0x000fe20003f4f070 */
[----:B------:R-:W-:Y:S01]  /*43e0*/  ULEA UR9, UR17, UR6, 0x3 ;  /* 0x0000000611097291 */ /* 0x000fe2000f8e18ff */
[----:B------:R-:W-:Y:S02]  /*43f0*/  PRMT R3, RZ, 0x654, R3 ;  /* 0x00000654ff037816 */ /* 0x000fe40000000003 */
[----:B-1----:R-:W1:Y:S01]  /*4400*/  LDS.128 R4, [R4+0x2e0] ;  /* 0x0002e00004047984 */ /* 0x002e620000000c00 */
[----:B------:R-:W-:Y:S02]  /*4410*/  @P0 SHF.L.U32 R2, R8, 0x1f, RZ ;  /* 0x0000001f08020819 */ /* 0x000fe400000006ff */
[----:B------:R-:W-:Y:S01]  /*4420*/  SHF.L.U32 R0, R11, 0x1f, RZ ;  /* 0x0000001f0b007819 */ /* 0x000fe200000006ff */
[----:B------:R-:W-:Y:S01]  /*4430*/  @!PT LDS RZ, [RZ] ;  /* 0x00000000fffff984 */ /* 0x000fe20000000800 */
[----:B------:R-:W-:Y:S01]  /*4440*/  @!PT LDS RZ, [RZ] ;  /* 0x00000000fffff984 */ /* 0x000fe20000000800 */
[----:B------:R-:W-:Y:S01]  /*4450*/  @!PT LDS RZ, [RZ] ;  /* 0x00000000fffff984 */ /* 0x000fe20000000800 */
[----:B------:R-:W-:Y:S01]  /*4460*/  @!PT LDS RZ, [RZ] ;  /* 0x00000000fffff984 */ /* 0x000fe20000000800 */
[----:B------:R2:W-:Y:S06]  /*4470*/  MEMBAR.ALL.CTA ;  /* 0x0000000000007992 */ /* 0x0005ec0000008000 */
[----:B--2---:R-:W2:Y:S02]  /*4480*/  FENCE.VIEW.ASYNC.S ;  /* 0x00000000000073c6 */ /* 0x004ea40000000000 */
[----:B--2---:R2:W-:Y:S01]  /*4490*/  SYNCS.ARRIVE.TRANS64.RED.A1T0 RZ, [R3+URZ], RZ ;  /* 0x000000ff03ff79a7 */ /* 0x0045e200081004ff */
[----:B------:R2:W4:Y:S01]  /*44a0*/  @P0 SYNCS.PHASECHK.TRANS64.TRYWAIT P2, [UR4], R2 ;  /* 0x00000002ff0005a7 */ /* 0x0005220008041104 */
[----:B-1----:R-:W-:Y:S01]  /*44b0*/  LOP3.LUT P1, RZ, R6, 0x1, RZ, 0xc0, !PT ;  /* 0x0000000106ff7812 */ /* 0x002fe2000782c0ff */
[----:B------:R-:W1:Y:S02]  /*44c0*/  SYNCS.PHASECHK.TRANS64.TRYWAIT P0, [UR9+0x290], R0 ;  /* 0x00029000ff0075a7 */ /* 0x000e640008001109 */
[----:B-12-4-:R-:W-:Y:S10]  /*44d0*/  @!P0 BRA `(.L_x_85) ;  /* 0x0000004c00ec8947 */ /* 0x016ff40003800000 */
.L_x_213:
[----:B------:R-:W-:Y:S01]  /*44e0*/  IADD3 R10, PT, PT, R10, 0x1, RZ ;  /* 0x000000010a0a7810 */ /* 0x000fe20007ffe0ff */
[----:B------:R-:W-:Y:S06]  /*44f0*/  BRA.U !UP3, `(.L_x_86) ;  /* 0x000000010ba47547 */ /* 0x000fec000b800000 */
[----:B------:R-:W-:Y:S02]  /*4500*/  ULEA.HI UR8, UR17, UR17, URZ, 0x1 ;  /* 0x0000001111087291 */ /* 0x000fe4000f8f08ff */
[----:B------:R-:W-:Y:S02]  /*4510*/  UPLOP3.LUT UP4, UPT, UPT, UPT, UPT, 0x40, 0x4 ;  /* 0x000000000004789c */ /* 0x000fe40003f8e870 */
[----:B------:R-:W-:Y:S02]  /*4520*/  USHF.L.U32 UR4, UR8, 0x6, URZ ;  /* 0x0000000608047899 */ /* 0x000fe400080006ff */
[----:B------:R-:W-:Y:S02]  /*4530*/  ULOP3.LUT UR8, UR8, 0xffe, URZ, 0xc0, !UPT ;  /* 0x00000ffe08087892 */ /* 0x000fe4000f8ec0ff */
[----:B------:R-:W-:Y:S02]  /*4540*/  ULOP3.LUT UR4, UR4, 0xffffff80, URZ, 0xc0, !UPT ;  /* 0xffffff8004047892 */ /* 0x000fe4000f8ec0ff */
[----:B------:R-:W-:-:S02]  /*4550*/  UIADD3 UR8, UPT, UPT, -UR8, UR17, URZ ;  /* 0x0000001108087290 */ /* 0x000fc4000fffe1ff */
[----:B------:R-:W-:Y:S01]  /*4560*/  UIADD3 UR4, UPT, UPT, UR19, UR4, URZ ;  /* 0x0000000413047290 */ /* 0x000fe2000fffe0ff */
[----:B------:R-:W-:Y:S01]  /*4570*/  UMOV UR15, UR10 ;  /* 0x0000000a000f7c82 */ /* 0x000fe20008000000 */
[----:B------:R-:W-:Y:S02]  /*4580*/  UMOV UR14, UR5 ;  /* 0x00000005000e7c82 */ /* 0x000fe40008000000 */
[----:B------:R-:W-:Y:S01]  /*4590*/  ULEA UR8, UR8, UR4, 0x14 ;  /* 0x0000000408087291 */ /* 0x000fe2000f8ea0ff */
[----:B------:R-:W-:-:S11]  /*45a0*/  UMOV UR13, UR16 ;  /* 0x00000010000d7c82 */ /* 0x000fd60008000000 */
.L_x_89:
[----:B------:R-:W-:Y:S02]  /*45b0*/  UIADD3 UR15, UPT, UPT, UR15, 0x1, URZ ;  /* 0x000000010f0f7890 */ /* 0x000fe4000fffe0ff */
[----:B--2---:R-:W-:Y:S02]  /*45c0*/  ULEA UR7, UR13, UR6, 0x3 ;  /* 0x000000060d077291 */ /* 0x004fe4000f8e18ff */
[----:B------:R-:W-:Y:S01]  /*45d0*/  UISETP.NE.AND UP0, UPT, UR15, URZ, UPT ;  /* 0x000000ff0f00728c */ /* 0x000fe2000bf05270 */
[----:B----4-:R-:W-:Y:S10]  /*45e0*/  @P2 BRA `(.L_x_87) ;  /* 0x00000000000c2947 */ /* 0x010ff40003800000 */
[----:B-1----:R-:W-:Y:S04]  /*45f0*/  SHF.L.U32 R3, R8, 0x1f, RZ ;  /* 0x0000001f08037819 */ /* 0x002fe800000006ff */
[----:B------:R-:W1:Y:S02]  /*4600*/  SYNCS.PHASECHK.TRANS64.TRYWAIT P0, [UR7], R3 ;  /* 0x00000003ff0075a7 */ /* 0x000e640008001107 */
[----:B-1----:R-:W-:Y:S05]  /*4610*/  @!P0 BRA `(.L_x_88) ;  /* 0x0000004c00b48947 */ /* 0x002fea0003800000 */
.L_x_87:
[----:B------:R-:W-:Y:S01]  /*4620*/  UISETP.NE.AND UP1, UPT, UR14, 0x1, UPT ;  /* 0x000000010e00788c */ /* 0x000fe2000bf25270 */
[----:B------:R-:W-:Y:S01]  /*4630*/  PLOP3.LUT P2, PT, PT, PT, PT, 0x80, 0x8 ;  /* 0x000000000008781c */ /* 0x000fe20003f4f070 */
[----:B------:R-:W-:Y:S02]  /*4640*/  UIADD3 UR16, UPT, UPT, UR13, 0x1, URZ ;  /* 0x000000010d107890 */ /* 0x000fe4000fffe0ff */
[----:B------:R-:W-:Y:S02]  /*4650*/  ULEA UR22, UR13, UR11, 0x8 ;  /* 0x0000000b0d167291 */ /* 0x000fe4000f8e40ff */
[----:B------:R-:W-:Y:S01]  /*4660*/  UISETP.NE.AND UP2, UPT, UR16, 0x22, UPT ;  /* 0x000000221000788c */ /* 0x000fe2000bf45270 */
[----:B------:R-:W-:Y:S01]  /*4670*/  PLOP3.LUT P0, PT, PT, PT, UP1, 0x80, 0x8 ;  /* 0x000000000008781c */ /* 0x000fe20003f0f018 */
[----:B------:R-:W-:Y:S02]  /*4680*/  UIADD3 UR7, UPT, UPT, UR7, 0x110, URZ ;  /* 0x0000011007077890 */ /* 0x000fe4000fffe0ff */
[----:B------:R-:W-:Y:S02]  /*4690*/  USEL UR12, URZ, 0x1, UP2 ;  /* 0x00000001ff0c7887 */ /* 0x000fe40009000000 */
[----:B------:R-:W-:Y:S01]  /*46a0*/  USEL UR16, UR16, URZ, UP2 ;  /* 0x000000ff10107287 */ /* 0x000fe20009000000 */
[----:B------:R-:W-:Y:S01]  /*46b0*/  UMOV UR23, 0xc0004010 ;  /* 0xc000401000177882 */ /* 0x000fe20000000000 */
[----:B------:R-:W-:Y:S02]  /*46c0*/  UMOV UR25, 0x80004020 ;  /* 0x8000402000197882 */ /* 0x000fe40000000000 */
[----:B------:R-:W-:Y:S01]  /*46d0*/  @UP1 ULEA UR4, UR16, UR6, 0x3 ;  /* 0x0000000610041291 */ /* 0x000fe2000f8e18ff */
[----:B------:R-:W-:Y:S01]  /*46e0*/  LOP3.LUT R8, R8, UR12, RZ, 0x3c, !PT ;  /* 0x0000000c08087c12 */ /* 0x000fe2000f8e3cff */
[----:B------:R-:W-:Y:S03]  /*46f0*/  UIADD3 UR14, UPT, UPT, UR14, -0x1, URZ ;  /* 0xffffffff0e0e7890 */ /* 0x000fe6000fffe0ff */
[----:B-1----:R-:W-:Y:S04]  /*4700*/  @P0 SHF.L.U32 R0, R8, 0x1f, RZ ;  /* 0x0000001f08000819 */ /* 0x002fe800000006ff */
[----:B------:R2:W4:Y:S01]  /*4710*/  @P0 SYNCS.PHASECHK.TRANS64.TRYWAIT P2, [UR4], R0 ;  /* 0x00000000ff0005a7 */ /* 0x0005220008041104 */
[----:B------:R-:W-:Y:S03]  /*4720*/  USHF.L.U32 UR4, UR13, 0x7, URZ ;  /* 0x000000070d047899 */ /* 0x000fe600080006ff */
[----:B------:R-:W-:Y:S01]  /*4730*/  UMOV UR13, UR16 ;  /* 0x00000010000d7c82 */ /* 0x000fe20008000000 */
[----:B------:R-:W-:Y:S09]  /*4740*/  UIADD3 UR24, UPT, UPT, UR18, UR4, URZ ;  /* 0x0000000412187290 */ /* 0x000ff2000fffe0ff */
[----:B------:R2:W-:Y:S01]  /*4750*/  UTCQMMA gdesc[UR24], gdesc[UR22], tmem[UR8], tmem[UR20], idesc[UR21], UP4 ;  /* 0x00ff1416180075ea */ /* 0x0005e2000a000308 */
[----:B------:R-:W-:Y:S01]  /*4760*/  UPLOP3.LUT UP4, UPT, UPT, UPT, UPT, 0x80, 0x8 ;  /* 0x000000000008789c */ /* 0x000fe20003f8f070 */
[----:B------:R2:W-:Y:S01]  /*4770*/  UTCBAR [UR7], URZ ;  /* 0x000000ff070073e9 */ /* 0x0005e200080000ff */
[----:B------:R-:W-:Y:S09]  /*4780*/  BRA.U UP0, `(.L_x_89) ;  /* 0xfffffffd00887547 */ /* 0x000ff2000b83ffff */
.L_x_86:
[----:B------:R-:W-:Y:S01]  /*4790*/  UIADD3 UR17, UPT, UPT, UR17, 0x1, URZ ;  /* 0x0000000111117890 */ /* 0x000fe2000fffe0ff */
[C---:B------:R-:W-:Y:S01]  /*47a0*/  ISETP.NE.AND P0, PT, R10.reuse, 0x2, PT ;  /* 0x000000020a00780c */ /* 0x040fe20003f05270 */
[----:B------:R-:W-:Y:S02]  /*47b0*/  UIADD3 UR9, UPT, UPT, UR9, 0x270, URZ ;  /* 0x0000027009097890 */ /* 0x000fe4000fffe0ff */
[----:B------:R-:W-:Y:S01]  /*47c0*/  UISETP.NE.AND UP0, UPT, UR17, 0x4, UPT ;  /* 0x000000041100788c */ /* 0x000fe2000bf05270 */
[----:B-12---:R-:W-:Y:S02]  /*47d0*/  SEL R0, RZ, 0x1, P0 ;  /* 0x00000001ff007807 */ /* 0x006fe40000000000 */
[----:B------:R-:W-:Y:S01]  /*47e0*/  SEL R10, R10, RZ, P0 ;  /* 0x000000ff0a0a7207 */ /* 0x000fe20000000000 */
[----:B------:R-:W-:Y:S01]  /*47f0*/  USEL UR4, URZ, 0x1, UP0 ;  /* 0x00000001ff047887 */ /* 0x000fe20008000000 */
[----:B------:R-:W-:Y:S01]  /*4800*/  LOP3.LUT R9, R9, R0, RZ, 0x3c, !PT ;  /* 0x0000000009097212 */ /* 0x000fe200078e3cff */
[----:B------:R-:W-:Y:S01]  /*4810*/  USEL UR17, UR17, URZ, UP0 ;  /* 0x000000ff11117287 */ /* 0x000fe20008000000 */
[----:B------:R1:W-:Y:S03]  /*4820*/  UTCBAR [UR9], URZ ;  /* 0x000000ff090073e9 */ /* 0x0003e600080000ff */
[----:B------:R-:W-:Y:S01]  /*4830*/  LOP3.LUT R11, R11, UR4, RZ, 0x3c, !PT ;  /* 0x000000040b0b7c12 */ /* 0x000fe2000f8e3cff */
[----:B------:R-:W-:Y:S07]  /*4840*/  @P1 BRA `(.L_x_90) ;  /* 0xfffffff800c01947 */ /* 0x000fee000383ffff */
[----:B------:R-:W2:Y:S01]  /*4850*/  S2UR UR4, SR_CgaCtaId ;  /* 0x00000000000479c3 */ /* 0x000ea20000008800 */
[----:B------:R-:W-:Y:S01]  /*4860*/  ELECT P0, URZ, PT ;  /* 0x0000000000ff782f */ /* 0x000fe20003800000 */
[----:B------:R-:W-:Y:S01]  /*4870*/  IMAD.MOV.U32 R0, RZ, RZ, 0x1 ;  /* 0x00000001ff007424 */ /* 0x000fe200078e00ff */
[----:B------:R-:W-:Y:S01]  /*4880*/  UIADD3 UR6, UPT, UPT, UR6, 0x290, URZ ;  /* 0x0000029006067890 */ /* 0x000fe2000fffe0ff */
[----:B------:R-:W-:Y:S01]  /*4890*/  SHF.L.U32 R3, R11, 0x1f, RZ ;  /* 0x0000001f0b037819 */ /* 0x000fe200000006ff */
[----:B------:R-:W-:-:S03]  /*48a0*/  UMOV UR5, 0x40 ;  /* 0x0000004000057882 */ /* 0x000fc60000000000 */
[----:B------:R-:W-:Y:S01]  /*48b0*/  UVIRTCOUNT.DEALLOC.SMPOOL 0x80 ;  /* 0x000000800000784c */ /* 0x000fe20000000000 */
[----:B--2---:R-:W-:Y:S02]  /*48c0*/  ULEA UR4, UR4, UR5, 0x18 ;  /* 0x0000000504047291 */ /* 0x004fe4000f8ec0ff */
[----:B------:R-:W-:-:S07]  /*48d0*/  ULEA UR5, UR17, UR6, 0x3 ;  /* 0x0000000611057291 */ /* 0x000fce000f8e18ff */
[----:B------:R2:W-:Y:S02]  /*48e0*/  @P0 STS.U8 [UR4+0x1c], R0 ;  /* 0x00001c00ff000988 */ /* 0x0005e40008000004 */
[----:B------:R-:W3:Y:S02]  /*48f0*/  SYNCS.PHASECHK.TRANS64.TRYWAIT P0, [UR5], R3 ;  /* 0x00000003ff0075a7 */ /* 0x000ee40008001105 */
[----:B--23--:R-:W-:Y:S05]  /*4900*/  @!P0 BRA `(.L_x_91) ;  /* 0x0000004c00108947 */ /* 0x00cfea0003800000 */
.L_x_216:
[----:B------:R-:W-:-:S04]  /*4910*/  UIADD3 UR7, UPT, UPT, UR17, 0x1, URZ ;  /* 0x0000000111077890 */ /* 0x000fc8000fffe0ff */
[----:B------:R-:W-:-:S04]  /*4920*/  UISETP.NE.AND UP0, UPT, UR7, 0x4, UPT ;  /* 0x000000040700788c */ /* 0x000fc8000bf05270 */
[----:B------:R-:W-:Y:S02]  /*4930*/  USEL UR8, URZ, 0x1, UP0 ;  /* 0x00000001ff087887 */ /* 0x000fe40008000000 */
[----:B------:R-:W-:-:S04]  /*4940*/  USEL UR7, UR7, URZ, UP0 ;  /* 0x000000ff07077287 */ /* 0x000fc80008000000 */
[----:B------:R-:W-:Y:S01]  /*4950*/  ULEA UR5, UR7, UR6, 0x3 ;  /* 0x0000000607057291 */ /* 0x000fe2000f8e18ff */
[----:B------:R-:W-:-:S04]  /*4960*/  LOP3.LUT R2, R11, UR8, RZ, 0x3c, !PT ;  /* 0x000000080b027c12 */ /* 0x000fc8000f8e3cff */
[----:B--2---:R-:W-:-:S04]  /*4970*/  SHF.L.U32 R3, R2, 0x1f, RZ ;  /* 0x0000001f02037819 */ /* 0x004fc800000006ff */
[----:B------:R-:W2:Y:S02]  /*4980*/  SYNCS.PHASECHK.TRANS64.TRYWAIT P0, [UR5], R3 ;  /* 0x00000003ff0075a7 */ /* 0x000ea40008001105 */
[----:B--2---:R-:W-:Y:S05]  /*4990*/  @!P0 BRA `(.L_x_92) ;  /* 0x0000004c00048947 */ /* 0x004fea0003800000 */
.L_x_218:
        /* <DEDUP_REMOVED lines=9> */
.L_x_220:
[----:B------:R-:W-:-:S04]  /*4a30*/  UIADD3 UR7, UPT, UPT, UR7, 0x1, URZ ;  /* 0x0000000107077890 */ /* 0x000fc8000fffe0ff */
[----:B------:R-:W-:-:S04]  /*4a40*/  UISETP.NE.AND UP0, UPT, UR7, 0x4, UPT ;  /* 0x000000040700788c */ /* 0x000fc8000bf05270 */
[----:B------:R-:W-:Y:S02]  /*4a50*/  USEL UR5, URZ, 0x1, UP0 ;  /* 0x00000001ff057887 */ /* 0x000fe40008000000 */
[----:B------:R-:W-:-:S04]  /*4a60*/  USEL UR7, UR7, URZ, UP0 ;  /* 0x000000ff07077287 */ /* 0x000fc80008000000 */
[----:B------:R-:W-:Y:S01]  /*4a70*/  ULEA UR7, UR7, UR6, 0x3 ;  /* 0x0000000607077291 */ /* 0x000fe2000f8e18ff */
[----:B--2---:R-:W-:-:S04]  /*4a80*/  LOP3.LUT R3, R2, UR5, RZ, 0x3c, !PT ;  /* 0x0000000502037c12 */ /* 0x004fc8000f8e3cff */
[----:B------:R-:W-:-:S04]  /*4a90*/  SHF.L.U32 R3, R3, 0x1f, RZ ;  /* 0x0000001f03037819 */ /* 0x000fc800000006ff */
[----:B------:R-:W2:Y:S02]  /*4aa0*/  SYNCS.PHASECHK.TRANS64.TRYWAIT P0, [UR7], R3 ;  /* 0x00000003ff0075a7 */ /* 0x000ea40008001107 */
[----:B--2---:R-:W-:Y:S05]  /*4ab0*/  @!P0 BRA `(.L_x_94) ;  /* 0x0000004800ec8947 */ /* 0x004fea0003800000 */
.L_x_222:
[----:B------:R-:W-:Y:S01]  /*4ac0*/  NOP ;  /* 0x0000000000007918 */ /* 0x000fe20000000000 */
[----:B--2---:R-:W2:Y:S01]  /*4ad0*/  LDS R0, [UR4+0x14] ;  /* 0x00001404ff007984 */ /* 0x004ea20008000800 */
[----:B------:R-:W-:Y:S01]  /*4ae0*/  ULOP3.LUT UR6, UR19, 0xffff, URZ, 0xc0, !UPT ;  /* 0x0000ffff13067892 */ /* 0x000fe2000f8ec0ff */
[----:B------:R-:W-:Y:S01]  /*4af0*/  UMOV UR8, 0xffff ;  /* 0x0000ffff00087882 */ /* 0x000fe20000000000 */
[----:B------:R-:W-:Y:S02]  /*4b00*/  UMOV UR5, 0x1 ;  /* 0x0000000100057882 */ /* 0x000fe40000000000 */
[----:B------:R-:W-:-:S04]  /*4b10*/  USHF.R.U32.HI UR6, URZ, 0x5, UR6 ;  /* 0x00000005ff067899 */ /* 0x000fc80008011606 */
[----:B------:R-:W-:Y:S02]  /*4b20*/  USHF.L.U32 UR8, UR8, UR6, URZ ;  /* 0x0000000608087299 */ /* 0x000fe400080006ff */
[----:B------:R-:W-:-:S04]  /*4b30*/  USHF.L.U32 UR5, UR5, UR6, URZ ;  /* 0x0000000605057299 */ /* 0x000fc800080006ff */
[----:B--2---:R-:W-:-:S04]  /*4b40*/  LOP3.LUT R0, R0, UR8, RZ, 0xc0, !PT ;  /* 0x0000000800007c12 */ /* 0x004fc8000f8ec0ff */
[----:B------:R-:W-:-:S13]  /*4b50*/  ISETP.NE.AND P0, PT, R0, UR8, PT ;  /* 0x0000000800007c0c */ /* 0x000fda000bf05270 */
[----:B------:R-:W-:Y:S05]  /*4b60*/  @P0 BRA `(.L_x_95) ;  /* 0x0000000000580947 */ /* 0x000fea0003800000 */
[----:B------:R-:W2:Y:S02]  /*4b70*/  LDS R0, [UR4+0x18] ;  /* 0x00001804ff007984 */ /* 0x000ea40008000800 */
[----:B--2---:R-:W-:-:S04]  /*4b80*/  LOP3.LUT R0, R0, UR5, RZ, 0xc0, !PT ;  /* 0x0000000500007c12 */ /* 0x004fc8000f8ec0ff */
[----:B------:R-:W-:-:S13]  /*4b90*/  ISETP.NE.AND P0, PT, R0, UR5, PT ;  /* 0x0000000500007c0c */ /* 0x000fda000bf05270 */
[----:B------:R-:W-:Y:S05]  /*4ba0*/  @P0 BRA `(.L_x_96) ;  /* 0x00000000003c0947 */ /* 0x000fea0003800000 */
[----:B------:R-:W2:Y:S01]  /*4bb0*/  S2R R2, SR_LANEID ;  /* 0x0000000000027919 */ /* 0x000ea20000000000 */
[----:B------:R-:W-:Y:S01]  /*4bc0*/  ULOP3.LUT UR8, URZ, UR8, URZ, 0x33, !UPT ;  /* 0x00000008ff087292 */ /* 0x000fe2000f8e33ff */
[----:B------:R-:W-:Y:S01]  /*4bd0*/  LOP3.LUT R4, RZ, UR5, RZ, 0x33, !PT ;  /* 0x00000005ff047c12 */ /* 0x000fe2000f8e33ff */
[----:B------:R-:W-:Y:S02]  /*4be0*/  VOTEU.ANY UR7, UPT, PT ;  /* 0x0000000000077886 */ /* 0x000fe400038e0100 */
[----:B------:R-:W-:Y:S01]  /*4bf0*/  UFLO.U32 UR7, UR7 ;  /* 0x00000007000772bd */ /* 0x000fe200080e0000 */
[----:B------:R-:W3:Y:S01]  /*4c00*/  REDUX UR5, R4 ;  /* 0x00000000040573c4 */ /* 0x000ee20000000000 */
[----:B------:R-:W-:-:S06]  /*4c10*/  IMAD.U32 R0, RZ, RZ, UR8 ;  /* 0x00000008ff007e24 */ /* 0x000fcc000f8e00ff */
[----:B------:R1:W-:Y:S01]  /*4c20*/  UTCATOMSWS.AND URZ, UR8 ;  /* 0x0000000800ff79e3 */ /* 0x0003e20008000000 */
[----:B------:R-:W4:Y:S01]  /*4c30*/  REDUX UR6, R0 ;  /* 0x00000000000673c4 */ /* 0x000f220000000000 */
[----:B--2---:R-:W-:Y:S01]  /*4c40*/  ISETP.EQ.U32.AND P0, PT, R2, UR7, PT ;  /* 0x0000000702007c0c */ /* 0x004fe2000bf02070 */
[----:B---3--:R-:W-:Y:S01]  /*4c50*/  IMAD.U32 R2, RZ, RZ, UR5 ;  /* 0x00000005ff027e24 */ /* 0x008fe2000f8e00ff */
[----:B----4-:R-:W-:-:S11]  /*4c60*/  MOV R3, UR6 ;  /* 0x0000000600037c02 */ /* 0x010fd60008000f00 */
[----:B------:R1:W-:Y:S04]  /*4c70*/  @P0 ATOMS.AND RZ, [UR4+0x14], R3 ;  /* 0x00001403ffff098c */ /* 0x0003e8000a800004 */
[----:B------:R1:W-:Y:S01]  /*4c80*/  @P0 ATOMS.AND RZ, [UR4+0x18], R2 ;  /* 0x00001802ffff098c */ /* 0x0003e2000a800004 */
[----:B------:R-:W-:Y:S05]  /*4c90*/  BRA `(.L_x_97) ;  /* 0x0000000000147947 */ /* 0x000fea0003800000 */
.L_x_96:
[----:B------:R-:W-:Y:S02]  /*4ca0*/  MOV R2, 0x4cc0 ;  /* 0x00004cc000027802 */ /* 0x000fe40000000f00 */
[----:B-1--45:R-:W-:Y:S05]  /*4cb0*/  CALL.REL.NOINC `($__internal_0_$__cuda_sm10x_tcgen05_guardrail_trap_col_being_dealloced_not_returned_by_alloc) ;  /* 0x0000004c00487944 */ /* 0x032fea0003c00000 */
[----:B------:R-:W-:Y:S05]  /*4cc0*/  BRA `(.L_x_97) ;  /* 0x0000000000087947 */ /* 0x000fea0003800000 */
.L_x_95:
[----:B------:R-:W-:Y:S02]  /*4cd0*/  MOV R2, 0x4cf0 ;  /* 0x00004cf000027802 */ /* 0x000fe40000000f00 */
[----:B-1--45:R-:W-:Y:S05]  /*4ce0*/  CALL.REL.NOINC `($__internal_2_$__cuda_sm10x_tcgen05_guardrail_trap_unallocated_columns_being_dealloced) ;  /* 0x0000004c00547944 */ /* 0x032fea0003c00000 */
.L_x_97:
[----:B------:R-:W-:Y:S01]  /*4cf0*/  NOP ;  /* 0x0000000000007918 */ /* 0x000fe20000000000 */
[----:B-1----:R-:W-:Y:S05]  /*4d00*/  EXIT ;  /* 0x000000000000794d */ /* 0x002fea0003800000 */
.L_x_79:
[----:B------:R-:W-:-:S09]  /*4d10*/  UISETP.NE.OR UP2, UPT, UR8, 0x3, !UP2 ;  /* 0x000000030800788c */ /* 0x000fd2000d745670 */
[----:B------:R-:W-:Y:S05]  /*4d20*/  BRA.U UP2, `(.L_x_98) ;  /* 0x0000000d02407547 */ /* 0x000fea000b800000 */
[----:B------:R-:W1:Y:S01]  /*4d30*/  LDC R0, c[0x0][0xb30] ;  /* 0x0002cc00ff007b82 */ /* 0x000e620000000800 */
[----:B------:R-:W2:Y:S01]  /*4d40*/  LDCU.64 UR8, c[0x0][0x888] ;  /* 0x00011100ff0877ac */ /* 0x000ea20008000a00 */
[----:B------:R-:W-:Y:S02]  /*4d50*/  HFMA2 R29, -RZ, RZ, 0, 0 ;  /* 0x00000000ff1d7431 */ /* 0x000fe400000001ff */
[----:B------:R-:W-:Y:S01]  /*4d60*/  IMAD.MOV.U32 R31, RZ, RZ, 0x1 ;  /* 0x00000001ff1f7424 */ /* 0x000fe200078e00ff */
[----:B------:R-:W-:Y:S01]  /*4d70*/  MOV R23, 0x1000 ;  /* 0x0000100000177802 */ /* 0x000fe20000000f00 */
[----:B------:R-:W4:Y:S01]  /*4d80*/  LDCU.64 UR4, c[0x0][0x890] ;  /* 0x00011200ff0477ac */ /* 0x000f220008000a00 */
[----:B------:R-:W-:Y:S01]  /*4d90*/  IMAD.MOV.U32 R30, RZ, RZ, RZ ;  /* 0x000000ffff1e7224 */ /* 0x000fe200078e00ff */
[----:B------:R-:W3:Y:S01]  /*4da0*/  LDC R19, c[0x0][0x370] ;  /* 0x0000dc00ff137b82 */ /* 0x000ee20000000800 */
[----:B------:R-:W-:Y:S01]  /*4db0*/  UMOV UR7, 0x400 ;  /* 0x0000040000077882 */ /* 0x000fe20000000000 */
[----:B------:R-:W-:-:S02]  /*4dc0*/  UPLOP3.LUT UP1, UPT, UPT, UPT, UPT, 0x40, 0x4 ;  /* 0x000000000004789c */ /* 0x000fc40003f2e870 */
[----:B------:R-:W-:-:S04]  /*4dd0*/  ULEA UR7, UR37, UR7, 0x18 ;  /* 0x0000000725077291 */ /* 0x000fc8000f8ec0ff */
[----:B------:R-:W3:Y:S01]  /*4de0*/  LDC R2, c[0x0][0xb0c] ;  /* 0x0002c300ff027b82 */ /* 0x000ee20000000800 */
[----:B------:R-:W-:Y:S02]  /*4df0*/  UIADD3 UR13, UPT, UPT, UR7, 0x228, URZ ;  /* 0x00000228070d7890 */ /* 0x000fe4000fffe0ff */
[----:B--2---:R-:W-:Y:S02]  /*4e00*/  UISETP.NE.U32.AND UP2, UPT, UR8, URZ, UPT ;  /* 0x000000ff0800728c */ /* 0x004fe4000bf45070 */
[----:B------:R-:W-:Y:S02]  /*4e10*/  UIADD3 UR17, UPT, UPT, UR7, 0x220, URZ ;  /* 0x0000022007117890 */ /* 0x000fe4000fffe0ff */
[----:B----4-:R-:W-:Y:S01]  /*4e20*/  UISETP.NE.U32.AND UP3, UPT, UR4, URZ, UPT ;  /* 0x000000ff0400728c */ /* 0x010fe2000bf65070 */
[----:B------:R-:W2:Y:S01]  /*4e30*/  LDC R18, c[0x0][0xb20] ;  /* 0x0002c800ff127b82 */ /* 0x000ea20000000800 */
[----:B-1----:R-:W-:Y:S01]  /*4e40*/  ISETP.NE.AND P1, PT, R0, 0x1, PT ;  /* 0x000000010000780c */ /* 0x002fe20003f25270 */
[----:B------:R-:W-:-:S02]  /*4e50*/  UISETP.NE.AND.EX UP2, UPT, UR9, URZ, UPT, UP2 ;  /* 0x000000ff0900728c */ /* 0x000fc4000bf45320 */
[----:B------:R-:W-:Y:S02]  /*4e60*/  UPRMT UR13, UR37, 0x654, UR13 ;  /* 0x00000654250d7896 */ /* 0x000fe4000800000d */
[----:B------:R-:W-:Y:S02]  /*4e70*/  UISETP.NE.AND.EX UP3, UPT, UR5, URZ, UPT, UP3 ;  /* 0x000000ff0500728c */ /* 0x000fe4000bf65330 */
[----:B------:R-:W1:Y:S08]  /*4e80*/  LDC.64 R32, c[0x0][0x348] ;  /* 0x0000d200ff207b82 */ /* 0x000e700000000a00 */
[----:B------:R-:W4:Y:S08]  /*4e90*/  LDC.64 R16, c[0x0][0xb10] ;  /* 0x0002c400ff107b82 */ /* 0x000f300000000a00 */
[----:B------:R-:W1:Y:S08]  /*4ea0*/  LDC.64 R6, c[0x0][0xb18] ;  /* 0x0002c600ff067b82 */ /* 0x000e700000000a00 */
[----:B------:R-:W1:Y:S08]  /*4eb0*/  LDC.64 R4, c[0x0][0xb28] ;  /* 0x0002ca00ff047b82 */ /* 0x000e700000000a00 */
[----:B--23--:R-:W1:Y:S02]  /*4ec0*/  LDC R22, c[0x0][0x374] ;  /* 0x0000dd00ff167b82 */ /* 0x00ce640000000800 */
.L_x_107:
[C---:B------:R-:W-:Y:S02]  /*4ed0*/  LEA R0, R30.reuse, UR7, 0x3 ;  /* 0x000000071e007c11 */ /* 0x040fe4000f8e18ff */
[----:B------:R-:W-:Y:S02]  /*4ee0*/  SHF.L.U32 R3, R29, 0x1f, RZ ;  /* 0x0000001f1d037819 */ /* 0x000fe400000006ff */
[----:B------:R-:W-:Y:S02]  /*4ef0*/  LEA R24, R30, UR7, 0x4 ;  /* 0x000000071e187c11 */ /* 0x000fe4000f8e20ff */
[----:B--2---:R-:W2:Y:S02]  /*4f00*/  SYNCS.PHASECHK.TRANS64.TRYWAIT P0, [R0+URZ+0x250], R3 ;  /* 0x00025003000075a7 */ /* 0x004ea400080011ff */
[----:B--2---:R-:W-:Y:S05]  /*4f10*/  @!P0 BRA `(.L_x_99) ;  /* 0x0000004400ec8947 */ /* 0x004fea0003800000 */
.L_x_223:
[----:B------:R-:W-:Y:S01]  /*4f20*/  ISETP.GE.AND P0, PT, R40, 0x1, PT ;  /* 0x000000012800780c */ /* 0x000fe20003f06270 */
[----:B------:R-:W3:Y:S01]  /*4f30*/  LDS.128 R24, [R24+0x2e0] ;  /* 0x0002e00018187984 */ /* 0x000ee20000000c00 */
[----:B--2---:R-:W-:Y:S01]  /*4f40*/  VIADD R0, R0, 0x260 ;  /* 0x0000026000007836 */ /* 0x004fe20000000000 */
[----:B------:R-:W-:Y:S01]  /*4f50*/  @!PT LDS RZ, [RZ] ;  /* 0x00000000fffff984 */ /* 0x000fe20000000800 */
[----:B------:R-:W-:Y:S01]  /*4f60*/  @!PT LDS RZ, [RZ] ;  /* 0x00000000fffff984 */ /* 0x000fe20000000800 */
[----:B------:R-:W-:Y:S01]  /*4f70*/  @!PT LDS RZ, [RZ] ;  /* 0x00000000fffff984 */ /* 0x000fe20000000800 */
[----:B------:R-:W-:Y:S01]  /*4f80*/  @!PT LDS RZ, [RZ] ;  /* 0x00000000fffff984 */ /* 0x000fe20000000800 */
[----:B------:R2:W-:Y:S06]  /*4f90*/  MEMBAR.ALL.CTA ;  /* 0x0000000000007992 */ /* 0x0005ec0000008000 */
[----:B--2---:R-:W2:Y:S01]  /*4fa0*/  FENCE.VIEW.ASYNC.S ;  /* 0x00000000000073c6 */ /* 0x004ea20000000000 */
[----:B------:R-:W-:Y:S04]  /*4fb0*/  PRMT R0, RZ, 0x654, R0 ;  /* 0x00000654ff007816 */ /* 0x000fe80000000000 */
[----:B--2---:R2:W-:Y:S01]  /*4fc0*/  SYNCS.ARRIVE.TRANS64.RED.A1T0 RZ, [R0+URZ], RZ ;  /* 0x000000ff00ff79a7 */ /* 0x0045e200081004ff */
[----:B---3--:R-:W-:Y:S11]  /*4fd0*/  LOP3.LUT P3, RZ, R26, 0x1, RZ, 0xc0, !PT ;  /* 0x000000011aff7812 */ /* 0x008ff6000786c0ff */
[----:B------:R-:W-:Y:S02]  /*4fe0*/  @!UPT UIADD3 URZ, UPT, UPT, URZ, URZ, URZ ;  /* 0x000000fffffff290 */ /* 0x000fe4000fffe0ff */
[----:B------:R-:W-:Y:S02]  /*4ff0*/  @P3 MOV R13, R24 ;  /* 0x00000018000d3202 */ /* 0x000fe40000000f00 */
[----:B------:R-:W-:Y:S01]  /*5000*/  @P3 LOP3.LUT R8, R25, 0xffff, RZ, 0xc0, !PT ;  /* 0x0000ffff19083812 */ /* 0x000fe200078ec0ff */
[----:B--2---:R-:W-:Y:S06]  /*5010*/  @!P0 BRA `(.L_x_100) ;  /* 0x0000000000a48947 */ /* 0x004fec0003800000 */
[----:B-1----:R-:W-:Y:S01]  /*5020*/  IMAD.HI.U32 R35, R22, R7, RZ ;  /* 0x0000000716237227 */ /* 0x002fe200078e00ff */
[----:B------:R-:W-:Y:S02]  /*5030*/  ISETP.NE.AND P0, PT, R6, 0x1, PT ;  /* 0x000000010600780c */ /* 0x000fe40003f05270 */
[----:B------:R-:W-:Y:S01]  /*5040*/  ISETP.NE.AND P2, PT, R40, 0x1, PT ;  /* 0x000000012800780c */ /* 0x000fe20003f45270 */
[----:B----4-:R-:W-:Y:S01]  /*5050*/  IMAD.HI.U32 R34, R19, R16, RZ ;  /* 0x0000001013227227 */ /* 0x010fe200078e00ff */
[----:B------:R-:W-:Y:S02]  /*5060*/  SHF.R.U32.HI R35, RZ, R18, R35 ;  /* 0x00000012ff237219 */ /* 0x000fe40000011623 */
[----:B------:R-:W-:Y:S01]  /*5070*/  ISETP.NE.AND P4, PT, R2, 0x1, PT ;  /* 0x000000010200780c */ /* 0x000fe20003f85270 */
[----:B------:R-:W-:Y:S01]  /*5080*/  IMAD.HI.U32 R36, R13, R16, RZ ;  /* 0x000000100d247227 */ /* 0x000fe200078e00ff */
[----:B------:R-:W-:Y:S02]  /*5090*/  SHF.R.U32.HI R34, RZ, R17, R34 ;  /* 0x00000011ff227219 */ /* 0x000fe40000011622 */
[----:B------:R-:W-:Y:S01]  /*50a0*/  SEL R3, R22, R35, !P0 ;  /* 0x0000002316037207 */ /* 0x000fe20004000000 */
[C---:B------:R-:W-:Y:S01]  /*50b0*/  IMAD.HI.U32 R35, R8.reuse, R7, RZ ;  /* 0x0000000708237227 */ /* 0x040fe200078e00ff */
[----:B------:R-:W-:Y:S02]  /*50c0*/  SEL R11, R19, R34, !P4 ;  /* 0x00000022130b7207 */ /* 0x000fe40006000000 */
[----:B------:R-:W-:Y:S01]  /*50d0*/  SHF.R.U32.HI R36, RZ, R17, R36 ;  /* 0x00000011ff247219 */ /* 0x000fe20000011624 */
[----:B------:R-:W-:Y:S01]  /*50e0*/  IMAD.HI.U32 R38, R3, R4, RZ ;  /* 0x0000000403267227 */ /* 0x000fe200078e00ff */
[----:B------:R-:W-:Y:S03]  /*50f0*/  SHF.R.U32.HI R35, RZ, R18, R35 ;  /* 0x00000012ff237219 */ /* 0x000fe60000011623 */
[----:B------:R-:W-:Y:S01]  /*5100*/  IMAD.HI.U32 R34, R11, R4, RZ ;  /* 0x000000040b227227 */ /* 0x000fe200078e00ff */
[----:B------:R-:W-:Y:S02]  /*5110*/  @P2 SHF.R.U32.HI R3, RZ, R5, R38 ;  /* 0x00000005ff032219 */ /* 0x000fe40000011626 */
[----:B------:R-:W-:Y:S02]  /*5120*/  SEL R9, R8, R35, !P0 ;  /* 0x0000002308097207 */ /* 0x000fe40004000000 */
[----:B------:R-:W-:Y:S01]  /*5130*/  @P2 SHF.R.U32.HI R11, RZ, R5, R34 ;  /* 0x00000005ff0b2219 */ /* 0x000fe20000011622 */
[C---:B------:R-:W-:Y:S01]  /*5140*/  IMAD R10, R40.reuse, R3, RZ ;  /* 0x00000003280a7224 */ /* 0x040fe200078e02ff */
[----:B------:R-:W-:Y:S01]  /*5150*/  SEL R3, R13, R36, !P4 ;  /* 0x000000240d037207 */ /* 0x000fe20006000000 */
[C---:B------:R-:W-:Y:S03]  /*5160*/  IMAD.HI.U32 R14, R9.reuse, R4, RZ ;  /* 0x00000004090e7227 */ /* 0x040fe600078e00ff */
[----:B------:R-:W-:Y:S01]  /*5170*/  ISETP.GE.AND P0, PT, R9, R10, PT ;  /* 0x0000000a0900720c */ /* 0x000fe20003f06270 */
[C---:B------:R-:W-:Y:S01]  /*5180*/  IMAD R12, R40.reuse, R11, RZ ;  /* 0x0000000b280c7224 */ /* 0x040fe200078e02ff */
[-C--:B------:R-:W-:Y:S04]  /*5190*/  SHF.R.U32.HI R14, RZ, R5.reuse, R14 ;  /* 0x00000005ff0e7219 */ /* 0x080fe8000001160e */
[----:B------:R-:W-:Y:S02]  /*51a0*/  ISETP.GE.OR P0, PT, R3, R12, P0 ;  /* 0x0000000c0300720c */ /* 0x000fe40000706670 */
[----:B------:R-:W-:Y:S05]  /*51b0*/  SEL R15, R9, R14, !P2 ;  /* 0x0000000e090f7207 */ /* 0x000fea0005000000 */
[----:B------:R-:W-:Y:S04]  /*51c0*/  IMAD.MOV R14, RZ, RZ, -R15 ;  /* 0x000000ffff0e7224 */ /* 0x000fe800078e0a0f */
[----:B------:R-:W-:Y:S02]  /*51d0*/  IMAD R14, R40, R14, R9 ;  /* 0x0000000e280e7224 */ /* 0x000fe400078e0209 */
[C---:B------:R-:W-:Y:S05]  /*51e0*/  @!P0 IMAD.HI.U32 R10, R3.reuse, R4, RZ ;  /* 0x00000004030a8227 */ /* 0x040fea00078e00ff */
[----:B------:R-:W-:Y:S04]  /*51f0*/  @!P0 SHF.R.U32.HI R10, RZ, R5, R10 ;  /* 0x00000005ff0a8219 */ /* 0x000fe8000001160a */
[----:B------:R-:W-:Y:S01]  /*5200*/  @!P0 SEL R0, R3, R10, !P2 ;  /* 0x0000000a03008207 */ /* 0x000fe20005000000 */
[----:B------:R-:W-:Y:S03]  /*5210*/  IMAD.MOV R10, RZ, RZ, -R3 ;  /* 0x000000ffff0a7224 */ /* 0x000fe600078e0a03 */
[----:B------:R-:W-:Y:S01]  /*5220*/  @!P0 IADD3 R15, PT, PT, R15, -R0, RZ ;  /* 0x800000000f0f8210 */ /* 0x000fe20007ffe0ff */
[----:B------:R-:W-:Y:S01]  /*5230*/  @!P0 IMAD R0, R11, R14, R0 ;  /* 0x0000000e0b008224 */ /* 0x000fe200078e0200 */
[----:B------:R-:W-:Y:S01]  /*5240*/  IADD3 R11, PT, PT, -R9, RZ, RZ ;  /* 0x000000ff090b7210 */ /* 0x000fe20007ffe1ff */
[----:B------:R-:W-:Y:S02]  /*5250*/  IMAD R13, R2, R10, R13 ;  /* 0x0000000a020d7224 */ /* 0x000fe400078e020d */
[----:B------:R-:W-:Y:S02]  /*5260*/  @!P0 IMAD R9, R15, R40, R3 ;  /* 0x000000280f098224 */ /* 0x000fe400078e0203 */
[----:B------:R-:W-:Y:S02]  /*5270*/  @!P0 IMAD.MOV.U32 R3, RZ, RZ, R0 ;  /* 0x000000ffff038224 */ /* 0x000fe400078e0000 */
[----:B------:R-:W-:Y:S02]  /*5280*/  IMAD R8, R6, R11, R8 ;  /* 0x0000000b06087224 */ /* 0x000fe400078e0208 */
[----:B------:R-:W-:Y:S02]  /*5290*/  IMAD R13, R3, R2, R13 ;  /* 0x00000002030d7224 */ /* 0x000fe400078e020d */
[----:B------:R-:W-:Y:S02]  /*52a0*/  IMAD R8, R9, R6, R8 ;  /* 0x0000000609087224 */ /* 0x000fe400078e0208 */
.L_x_100:
[----:B------:R-:W-:Y:S05]  /*52b0*/  BRA.U UP1, `(.L_x_101) ;  /* 0x0000000101107547 */ /* 0x000fea000b800000 */
[----:B------:R-:W-:Y:S04]  /*52c0*/  MOV R0, UR6 ;  /* 0x0000000600007c02 */ /* 0x000fe80008000f00 */
[----:B------:R-:W-:Y:S04]  /*52d0*/  SHF.L.U32 R3, R0, 0x1f, RZ ;  /* 0x0000001f00037819 */ /* 0x000fe800000006ff */
[----:B------:R-:W2:Y:S02]  /*52e0*/  SYNCS.PHASECHK.TRANS64.TRYWAIT P0, [UR7+0x248], R3 ;  /* 0x00024803ff0075a7 */ /* 0x000ea40008001107 */
[----:B--2---:R-:W-:Y:S05]  /*52f0*/  @!P0 BRA `(.L_x_102) ;  /* 0x0000004400088947 */ /* 0x004fea0003800000 */
.L_x_101:
[----:B------:R-:W-:Y:S02]  /*5300*/  R2UR UR19, R21 ;  /* 0x00000000151372ca */ /* 0x000fe400000e0000 */
[----:B------:R-:W-:Y:S02]  /*5310*/  R2UR UR18, R20 ;  /* 0x00000000141272ca */ /* 0x000fe400000e0000 */
[----:B------:R-:W-:Y:S02]  /*5320*/  ISETP.NE.U32.AND P2, PT, RZ, UR4, PT ;  /* 0x00000004ff007c0c */ /* 0x000fe4000bf45070 */
[----:B------:R-:W-:Y:S02]  /*5330*/  SHF.L.U32 R12, R31, 0x1f, RZ ;  /* 0x0000001f1f0c7819 */ /* 0x000fe400000006ff */
[----:B------:R-:W-:Y:S05]  /*5340*/  ISETP.NE.AND.EX P2, PT, RZ, UR5, PT, P2 ;  /* 0x00000005ff007c0c */ /* 0x000fea000bf45320 */
[----:B------:R-:W-:Y:S02]  /*5350*/  USHF.L.U32 UR19, UR19, 0x6, URZ ;  /* 0x0000000613137899 */ /* 0x000fe400080006ff */
[----:B------:R-:W-:Y:S01]  /*5360*/  USHF.L.U32 UR18, UR18, 0x7, URZ ;  /* 0x0000000712127899 */ /* 0x000fe200080006ff */
[----:B------:R-:W-:Y:S11]  /*5370*/  BRA.U !UP3, `(.L_x_103) ;  /* 0x000000010b347547 */ /* 0x000ff6000b800000 */
[----:B------:R-:W-:Y:S01]  /*5380*/  UPLOP3.LUT UP0, UPT, UPT, UPT, UP2, 0x80, 0x8 ;  /* 0x000000000008789c */ /* 0x000fe20003f0f020 */
[----:B--2---:R-:W-:Y:S02]  /*5390*/  HFMA2 R0, -RZ, RZ, 0, 5.9604644775390625e-08 ;  /* 0x00000001ff007431 */ /* 0x004fe400000001ff */
[----:B------:R-:W-:Y:S03]  /*53a0*/  IMAD.MOV.U32 R95, RZ, RZ, 0x1 ;  /* 0x00000001ff5f7424 */ /* 0x000fe600078e00ff */
[----:B------:R-:W-:Y:S05]  /*53b0*/  PLOP3.LUT P0, PT, PT, PT, UP0, 0x80, 0x8 ;  /* 0x000000000008781c */ /* 0x000fea0003f0f008 */
[----:B------:R-:W2:Y:S01]  /*53c0*/  @UP0 LDCU.64 UR10, c[0x0][0x888] ;  /* 0x00011100ff0a07ac */ /* 0x000ea20008000a00 */
[----:B------:R-:W-:Y:S07]  /*53d0*/  @UP0 UIMAD UR8, UR36, UR4, URZ ;  /* 0x00000004240802a4 */ /* 0x000fee000f8e02ff */
[----:B------:R-:W-:Y:S01]  /*53e0*/  @!P0 PRMT R95, R0, 0x7610, R95 ;  /* 0x00007610005f8816 */ /* 0x000fe2000000005f */
[----:B--2---:R-:W-:Y:S03]  /*53f0*/  @UP0 UIMAD.WIDE UR10, UR8, 0x4, UR10 ;  /* 0x00000004080a08a5 */ /* 0x004fe6000f8e020a */
[----:B------:R-:W2:Y:S03]  /*5400*/  @!UP0 LDCU UR8, c[0x0][0x880] ;  /* 0x00011000ff0887ac */ /* 0x000ea60008000800 */
[----:B------:R-:W-:Y:S01]  /*5410*/  IMAD.U32 R10, RZ, RZ, UR10 ;  /* 0x0000000aff0a7e24 */ /* 0x000fe2000f8e00ff */
[----:B------:R-:W-:Y:S05]  /*5420*/  MOV R11, UR11 ;  /* 0x0000000b000b7c02 */ /* 0x000fea0008000f00 */
[----:B-----5:R3:W5:Y:S02]  /*5430*/  @P0 LDG.E R49, desc[UR46][R10.64] ;  /* 0x0000002e0a310981 */ /* 0x020764000c1e1900 */
[----:B--23--:R-:W-:Y:S07]  /*5440*/  @!P0 IMAD.U32 R49, RZ, RZ, UR8 ;  /* 0x00000008ff318e24 */ /* 0x00cfee000f8e00ff */
.L_x_103:
[----:B-----5:R-:W-:Y:S01]  /*5450*/  @!P2 FSETP.EQ.AND P0, PT, R49, RZ, PT ;  /* 0x000000ff3100a20b */ /* 0x020fe20003f02000 */
[----:B------:R-:W-:Y:S01]  /*5460*/  @!UPT UIADD3 URZ, UPT, UPT, URZ, URZ, URZ ;  /* 0x000000fffffff290 */ /* 0x000fe2000fffe0ff */
[----:B------:R-:W-:Y:S11]  /*5470*/  @!P2 BRA `(.L_x_104) ;  /* 0x000000000014a947 */ /* 0x000ff60003800000 */
[----:B------:R-:W-:Y:S02]  /*5480*/  LOP3.LUT P2, RZ, R95, 0xff, RZ, 0xc0, !PT ;  /* 0x000000ff5fff7812 */ /* 0x000fe4000784c0ff */
[----:B------:R-:W-:Y:S04]  /*5490*/  PLOP3.LUT P0, PT, PT, PT, UP0, 0x80, 0x8 ;  /* 0x000000000008781c */ /* 0x000fe80003f0f008 */
[----:B------:R-:W-:Y:S07]  /*54a0*/  PLOP3.LUT P0, PT, P0, PT, PT, 0x8, 0x80 ;  /* 0x000000000080781c */ /* 0x000fee000070e170 */
[----:B------:R-:W-:Y:S11]  /*54b0*/  @P2 FSETP.EQ.AND P0, PT, R49, RZ, PT ;  /* 0x000000ff3100220b */ /* 0x000ff60003f02000 */
[----:B------:R-:W-:Y:S02]  /*54c0*/  @!UPT UIADD3 URZ, UPT, UPT, URZ, URZ, URZ ;  /* 0x000000fffffff290 */ /* 0x000fe4000fffe0ff */
.L_x_104:
[----:B------:R-:W3:Y:S01]  /*54d0*/  SYNCS.PHASECHK.TRANS64.TRYWAIT P2, [UR7+0x230], R12 ;  /* 0x0002300cff0075a7 */ /* 0x000ee20008041107 */
[----:B------:R-:W-:Y:S04]  /*54e0*/  ELECT P4, URZ, PT ;  /* 0x0000000000ff782f */ /* 0x000fe80003880000 */
[----:B------:R-:W-:Y:S11]  /*54f0*/  PLOP3.LUT P4, PT, P0, P4, PT, 0xf2, 0x2f ;  /* 0x00000000002f781c */ /* 0x000ff60000789e72 */
[----:B------:R-:W-:Y:S02]  /*5500*/  @!UPT UIADD3 URZ, UPT, UPT, URZ, URZ, URZ ;  /* 0x000000fffffff290 */ /* 0x000fe4000fffe0ff */
[----:B-1----:R-:W-:Y:S05]  /*5510*/  @!P4 IADD3 R21, P0, PT, R32, 0x580, RZ ;  /* 0x000005802015c810 */ /* 0x002fea0007f1e0ff */
[----:B------:R-:W-:Y:S01]  /*5520*/  @!P4 IMAD.X R20, RZ, RZ, R33, P0 ;  /* 0x000000ffff14c224 */ /* 0x000fe200000e0621 */
[----:B---3--:R-:W-:Y:S07]  /*5530*/  @!P2 BRA `(.L_x_105) ;  /* 0x000000400090a947 */ /* 0x008fee0003800000 */
.L_x_226:
[----:B------:R-:W3:Y:S01]  /*5540*/  LDC.64 R14, c[0x0][0xb10] ;  /* 0x0002c400ff0e7b82 */ /* 0x000ee20000000a00 */
[----:B------:R-:W-:Y:S01]  /*5550*/  @!P4 R2UR UR8, R20 ;  /* 0x000000001408c2ca */ /* 0x000fe200000e0000 */
[----:B------:R-:W-:Y:S01]  /*5560*/  VOTEU.ALL UP1, P4 ;  /* 0x0000000000ff7886 */ /* 0x000fe20002020000 */
[----:B------:R-:W-:Y:S01]  /*5570*/  @!P4 R2UR UR9, R21 ;  /* 0x000000001509c2ca */ /* 0x000fe200000e0000 */
[----:B------:R-:W-:Y:S01]  /*5580*/  UMOV UR10, 0x0 ;  /* 0x00000000000a7882 */ /* 0x000fe20000000000 */
[----:B------:R-:W-:Y:S03]  /*5590*/  UMOV UR11, 0x10000000 ;  /* 0x10000000000b7882 */ /* 0x000fe60000000000 */
[----:B------:R-:W5:Y:S01]  /*55a0*/  LDC.64 R10, c[0x0][0xb18] ;  /* 0x0002c600ff0a7b82 */ /* 0x000f620000000a00 */
[----:B------:R-:W-:Y:S01]  /*55b0*/  @!UP1 UIADD3 UR16, UPT, UPT, UR7, 0x400, URZ ;  /* 0x0000040007109890 */ /* 0x000fe2000fffe0ff */
[----:B------:R-:W-:Y:S01]  /*55c0*/  @P3 SHF.R.U32.HI R28, RZ, 0x10, R25 ;  /* 0x00000010ff1c3819 */ /* 0x000fe20000011619 */
[----:B------:R-:W-:Y:S01]  /*55d0*/  VOTEU.ALL UP1, P4 ;  /* 0x0000000000ff7886 */ /* 0x000fe20002020000 */
[----:B------:R-:W-:Y:S01]  /*55e0*/  UMOV UR20, UR36 ;  /* 0x0000002400147c82 */ /* 0x000fe20008000000 */
[----:B------:R-:W-:Y:S03]  /*55f0*/  VIADD R30, R30, 0x1 ;  /* 0x000000011e1e7836 */ /* 0x000fe60000000000 */
[----:B--2---:R-:W2:Y:S01]  /*5600*/  @!P1 LDC R0, c[0x0][0xb20] ;  /* 0x0002c800ff009b82 */ /* 0x004ea20000000800 */
[----:B------:R-:W-:Y:S01]  /*5610*/  IMAD.U32 R21, RZ, RZ, UR8 ;  /* 0x00000008ff157e24 */ /* 0x000fe2000f8e00ff */
[----:B------:R-:W-:Y:S06]  /*5620*/  UPRMT UR8, UR37, 0x654, UR17 ;  /* 0x0000065425087896 */ /* 0x000fec0008000011 */
[----:B-1----:R-:W1:Y:S01]  /*5630*/  @!P1 LDC R3, c[0x0][0xb0c] ;  /* 0x0002c300ff039b82 */ /* 0x002e620000000800 */
[----:B------:R-:W-:Y:S01]  /*5640*/  IMAD.U32 R20, RZ, RZ, UR9 ;  /* 0x00000009ff147e24 */ /* 0x000fe2000f8e00ff */
[----:B------:R-:W-:Y:S04]  /*5650*/  @!P4 R2UR UR15, R21 ;  /* 0x00000000150fc2ca */ /* 0x000fe800000e0000 */
[----:B------:R-:W-:Y:S01]  /*5660*/  @!P4 R2UR UR14, R20 ;  /* 0x00000000140ec2ca */ /* 0x000fe200000e0000 */
[----:B------:R-:W-:Y:S11]  /*5670*/  @!P4 IMAD.MOV.U32 R20, RZ, RZ, 0x1000 ;  /* 0x00001000ff14c424 */ /* 0x000ff600078e00ff */
[----:B------:R-:W-:Y:S01]  /*5680*/  @!UPT UIADD3 URZ, UPT, UPT, URZ, URZ, URZ ;  /* 0x000000fffffff290 */ /* 0x000fe2000fffe0ff */
[----:B------:R1:W-:Y:S01]  /*5690*/  @!UP1 UTMALDG.3D [UR16], [UR14], desc[UR10] ;  /* 0x00000a100e0095b4 */ /* 0x0003e20008011000 */
[----:B------:R1:W-:Y:S02]  /*56a0*/  @!P4 SYNCS.ARRIVE.TRANS64.RED.A0TR RZ, [UR7+0x220], R20 ;  /* 0x00022014ffffc9a7 */ /* 0x0003e40008300407 */
[----:B-1----:R-:W-:Y:S01]  /*56b0*/  @!P1 ISETP.NE.AND P2, PT, R3, 0x1, PT ;  /* 0x000000010300980c */ /* 0x002fe20003f45270 */
[C---:B---3--:R-:W-:Y:S01]  /*56c0*/  @!P1 IMAD.HI.U32 R14, R13.reuse, R14, RZ ;  /* 0x0000000e0d0e9227 */ /* 0x048fe200078e00ff */
[----:B-----5:R-:W-:Y:S03]  /*56d0*/  @!P1 ISETP.NE.AND P0, PT, R10, 0x1, PT ;  /* 0x000000010a00980c */ /* 0x020fe60003f05270 */
[C---:B------:R-:W-:Y:S01]  /*56e0*/  @!P1 IMAD.HI.U32 R11, R8.reuse, R11, RZ ;  /* 0x0000000b080b9227 */ /* 0x040fe200078e00ff */
[----:B------:R-:W-:Y:S04]  /*56f0*/  @!P1 SHF.R.U32.HI R14, RZ, R15, R14 ;  /* 0x0000000fff0e9219 */ /* 0x000fe8000001160e */
[----:B--2---:R-:W-:Y:S01]  /*5700*/  @!P1 SHF.R.U32.HI R9, RZ, R0, R11 ;  /* 0x00000000ff099219 */ /* 0x004fe2000001160b */
[----:B------:R-:W-:Y:S01]  /*5710*/  SYNCS.ARRIVE.TRANS64.RED.A1T0 RZ, [UR8], RZ ;  /* 0x000000ffffff79a7 */ /* 0x000fe20008100408 */
[----:B------:R-:W-:Y:S02]  /*5720*/  @!P1 SEL R14, R13, R14, !P2 ;  /* 0x0000000e0d0e9207 */ /* 0x000fe40005000000 */
[----:B------:R-:W-:Y:S01]  /*5730*/  @!P1 SEL R9, R8, R9, !P0 ;  /* 0x0000000908099207 */ /* 0x000fe20004000000 */
[----:B------:R-:W1:Y:S04]  /*5740*/  SYNCS.PHASECHK.TRANS64.TRYWAIT P5, [UR7+0x238], R12 ;  /* 0x0002380cff0075a7 */ /* 0x000e6800080a1107 */
[----:B------:R-:W-:Y:S02]  /*5750*/  @!P1 IMAD.IADD R0, R9, 0x1, -R14 ;  /* 0x0000000109009824 */ /* 0x000fe400078e0a0e */
[----:B------:R-:W-:Y:S02]  /*5760*/  @!P1 IMAD.IADD R9, R14, 0x1, -R9 ;  /* 0x000000010e099824 */ /* 0x000fe400078e0a09 */
[----:B------:R-:W-:Y:S02]  /*5770*/  @!P1 IMAD R13, R0, R3, R13 ;  /* 0x00000003000d9224 */ /* 0x000fe400078e020d */
[----:B------:R-:W-:Y:S01]  /*5780*/  @!P1 IMAD R8, R9, R10, R8 ;  /* 0x0000000a09089224 */ /* 0x000fe200078e0208 */
[----:B-1----:R-:W-:Y:S06]  /*5790*/  @!P5 BRA `(.L_x_106) ;  /* 0x000000400010d947 */ /* 0x002fec0003800000 */
.L_x_228:
[----:B-1----:R-:W-:Y:S01]  /*57a0*/  @!P4 IADD3 R3, P0, PT, R32, 0x580, RZ ;  /* 0x000005802003c810 */ /* 0x002fe20007f1e0ff */
[----:B------:R-:W-:Y:S01]  /*57b0*/  VOTEU.ALL UP1, P4 ;  /* 0x0000000000ff7886 */ /* 0x000fe20002020000 */
[----:B------:R-:W-:Y:S01]  /*57c0*/  UMOV UR20, 0x0 ;  /* 0x0000000000147882 */ /* 0x000fe20000000000 */
[----:B------:R-:W-:Y:S01]  /*57d0*/  UMOV UR21, 0x10000000 ;  /* 0x1000000000157882 */ /* 0x000fe20000000000 */
[----:B------:R-:W-:Y:S01]  /*57e0*/  @!P4 R2UR UR9, R3 ;  /* 0x000000000309c2ca */ /* 0x000fe200000e0000 */
[----:B------:R-:W-:Y:S01]  /*57f0*/  @!P4 IMAD.X R0, RZ, RZ, R33, P0 ;  /* 0x000000ffff00c224 */ /* 0x000fe200000e0621 */
[----:B------:R-:W-:Y:S01]  /*5800*/  @!UP1 UIADD3 UR10, UPT, UPT, UR18, 0x40, URZ ;  /* 0x00000040120a9890 */ /* 0x000fe2000fffe0ff */
[----:B------:R-:W-:Y:S01]  /*5810*/  ISETP.NE.AND P0, PT, R30, 0x2, PT ;  /* 0x000000021e00780c */ /* 0x000fe20003f05270 */
[----:B------:R-:W-:Y:S01]  /*5820*/  UMOV UR11, UR19 ;  /* 0x00000013000b7c82 */ /* 0x000fe20008000000 */
[----:B------:R-:W-:Y:S01]  /*5830*/  UMOV UR12, UR36 ;  /* 0x00000024000c7c82 */ /* 0x000fe20008000000 */
[----:B------:R-:W-:Y:S01]  /*5840*/  @!P4 R2UR UR8, R0 ;  /* 0x000000000008c2ca */ /* 0x000fe200000e0000 */
[----:B------:R-:W-:Y:S01]  /*5850*/  IMAD.IADD R20, R8, 0x1, R94 ;  /* 0x0000000108147824 */ /* 0x000fe200078e025e */
[----:B------:R-:W-:Y:S01]  /*5860*/  @P3 R2UR UR36, R28 ;  /* 0x000000001c2432ca */ /* 0x000fe200000e0000 */
[----:B------:R-:W-:Y:S01]  /*5870*/  IMAD.IADD R21, R13, 0x1, R96 ;  /* 0x000000010d157824 */ /* 0x000fe200078e0260 */
[----:B------:R-:W-:Y:S02]  /*5880*/  SEL R0, RZ, 0x1, P0 ;  /* 0x00000001ff007807 */ /* 0x000fe40000000000 */
[----:B------:R-:W-:Y:S01]  /*5890*/  LOP3.LUT R31, R31, 0x1, RZ, 0x3c, !PT ;  /* 0x000000011f1f7812 */ /* 0x000fe200078e3cff */
[----:B------:R-:W-:Y:S01]  /*58a0*/  IMAD.U32 R10, RZ, RZ, UR9 ;  /* 0x00000009ff0a7e24 */ /* 0x000fe2000f8e00ff */
[----:B------:R-:W-:Y:S01]  /*58b0*/  @!UP1 UIADD3 UR9, UPT, UPT, UR7, 0x228, URZ ;  /* 0x0000022807099890 */ /* 0x000fe2000fffe0ff */
[----:B------:R-:W-:Y:S02]  /*58c0*/  LOP3.LUT R29, R29, R0, RZ, 0x3c, !PT ;  /* 0x000000001d1d7212 */ /* 0x000fe400078e3cff */
[----:B------:R-:W-:Y:S02]  /*58d0*/  SEL R30, R30, RZ, P0 ;  /* 0x000000ff1e1e7207 */ /* 0x000fe40000000000 */
[----:B------:R-:W-:Y:S01]  /*58e0*/  IMAD.U32 R11, RZ, RZ, UR8 ;  /* 0x00000008ff0b7e24 */ /* 0x000fe2000f8e00ff */
[----:B------:R-:W-:Y:S01]  /*58f0*/  @!P4 R2UR UR14, R10 ;  /* 0x000000000a0ec2ca */ /* 0x000fe200000e0000 */
[----:B------:R-:W-:Y:S01]  /*5900*/  @!UP1 UIADD3 UR8, UPT, UPT, UR7, 0x1400, URZ ;  /* 0x0000140007089890 */ /* 0x000fe2000fffe0ff */
[----:B------:R-:W-:Y:S02]  /*5910*/  VOTEU.ALL UP1, P4 ;  /* 0x0000000000ff7886 */ /* 0x000fe40002020000 */
[----:B------:R-:W-:Y:S11]  /*5920*/  @!P4 R2UR UR15, R11 ;  /* 0x000000000b0fc2ca */ /* 0x000ff600000e0000 */
[----:B------:R-:W-:Y:S02]  /*5930*/  @!UPT UIADD3 URZ, UPT, UPT, URZ, URZ, URZ ;  /* 0x000000fffffff290 */ /* 0x000fe4000fffe0ff */
[----:B------:R2:W-:Y:S01]  /*5940*/  @!UP1 UTMALDG.3D [UR8], [UR14], desc[UR20] ;  /* 0x000014080e0095b4 */ /* 0x0005e20008011000 */
[----:B------:R2:W-:Y:S01]  /*5950*/  @!P4 SYNCS.ARRIVE.TRANS64.RED.A0TR RZ, [UR7+0x228], R23 ;  /* 0x00022817ffffc9a7 */ /* 0x0005e20008300407 */
[----:B------:R-:W-:Y:S01]  /*5960*/  UPLOP3.LUT UP1, UPT, UPT, UPT, UPT, 0x80, 0x8 ;  /* 0x000000000008789c */ /* 0x000fe20003f2f070 */
[----:B------:R-:W-:Y:S01]  /*5970*/  SYNCS.ARRIVE.TRANS64.RED.A1T0 RZ, [UR13], RZ ;  /* 0x000000ffffff79a7 */ /* 0x000fe2000810040d */
[----:B------:R-:W-:Y:S09]  /*5980*/  @P3 BRA `(.L_x_107) ;  /* 0xfffffff400503947 */ /* 0x000ff2000383ffff */
[----:B------:R-:W-:-:S04]  /*5990*/  SHF.L.U32 R3, R31, 0x1f, RZ ;  /* 0x0000001f1f037819 */ /* 0x000fc800000006ff */
[----:B------:R-:W1:Y:S02]  /*59a0*/  SYNCS.PHASECHK.TRANS64.TRYWAIT P0, [UR7+0x230], R3 ;  /* 0x00023003ff0075a7 */ /* 0x000e640008001107 */
[----:B-1----:R-:W-:Y:S05]  /*59b0*/  @!P0 BRA `(.L_x_108) ;  /* 0x0000003c00a08947 */ /* 0x002fea0003800000 */
.L_x_230:
[----:B-1----:R-:W-:-:S07]  /*59c0*/  MOV R0, UR7 ;  /* 0x0000000700007c02 */ /* 0x002fce0008000f00 */
.L_x_109:
[----:B-1----:R-:W-:-:S04]  /*59d0*/  SHF.L.U32 R3, R31, 0x1f, RZ ;  /* 0x0000001f1f037819 */ /* 0x002fc800000006ff */
[----:B------:R1:W3:Y:S03]  /*59e0*/  SYNCS.PHASECHK.TRANS64.TRYWAIT P0, [R0+URZ+0x238], R3 ;  /* 0x00023803000075a7 */ /* 0x0002e600080011ff */
[----:B---3--:R-:W-:Y:S05]  /*59f0*/  @!P0 NANOSLEEP.SYNCS 0x989680 ;  /* 0x009896800000895d */ /* 0x008fea0003900000 */
[----:B------:R-:W3:Y:S02]  /*5a00*/  @!P0 SYNCS.PHASECHK.TRANS64 P0, [R0+URZ+0x238], R3 ;  /* 0x00023803000085a7 */ /* 0x000ee400080010ff */
[----:B--23--:R-:W-:Y:S05]  /*5a10*/  @P0 EXIT ;  /* 0x000000000000094d */ /* 0x00cfea0003800000 */
[----:B------:R-:W-:Y:S05]  /*5a20*/  BRA `(.L_x_109) ;  /* 0xfffffffc00e87947 */ /* 0x000fea000383ffff */
.L_x_98:
[----:B------:R-:W-:-:S06]  /*5a30*/  UISETP.GE.AND UP1, UPT, UR8, 0x4, UPT ;  /* 0x000000040800788c */ /* 0x000fcc000bf26270 */
[----:B------:R-:W-:-:S13]  /*5a40*/  PLOP3.LUT P0, PT, PT, PT, UP1, 0x80, 0x8 ;  /* 0x000000000008781c */ /* 0x000fda0003f0f018 */
[----:B------:R-:W-:Y:S05]  /*5a50*/  @!P0 EXIT ;  /* 0x000000000000894d */ /* 0x000fea0003800000 */
[----:B------:R-:W-:Y:S01]  /*5a60*/  BAR.SYNC.DEFER_BLOCKING 0x6, 0xa0 ;  /* 0x0182800000007b1d */ /* 0x000fe20000010000 */
[C---:B------:R-:W-:Y:S01]  /*5a70*/  IMAD.SHL.U32 R7, R108.reuse, 0x40, RZ ;  /* 0x000000406c077824 */ /* 0x040fe200078e00ff */
[C---:B------:R-:W-:Y:S01]  /*5a80*/  LOP3.LUT R110, R108.reuse, 0x60, RZ, 0xc0, !PT ;  /* 0x000000606c6e7812 */ /* 0x040fe200078ec0ff */
[C---:B------:R-:W-:Y:S01]  /*5a90*/  IMAD.SHL.U32 R100, R108.reuse, 0x20, RZ ;  /* 0x000000206c647824 */ /* 0x040fe200078e00ff */
[----:B------:R-:W-:Y:S01]  /*5aa0*/  CS2R R106, SRZ ;  /* 0x00000000006a7805 */ /* 0x000fe2000001ff00 */
[C---:B------:R-:W-:Y:S01]  /*5ab0*/  IMAD.SHL.U32 R0, R108.reuse, 0x2, RZ ;  /* 0x000000026c007824 */ /* 0x040fe200078e00ff */
[----:B------:R-:W-:Y:S02]  /*5ac0*/  UMOV UR49, 0x400 ;  /* 0x0000040000317882 */ /* 0x000fe40000000000 */
[----:B------:R-:W1:Y:S01]  /*5ad0*/  LDC R99, c[0x0][0x370] ;  /* 0x0000dc00ff637b82 */ /* 0x000e620000000800 */
[----:B------:R-:W-:Y:S01]  /*5ae0*/  ULEA UR49, UR37, UR49, 0x18 ;  /* 0x0000003125317291 */ /* 0x000fe2000f8ec0ff */
[----:B------:R-:W-:Y:S01]  /*5af0*/  LOP3.LUT R5, R7, 0x180, RZ, 0xc0, !PT ;  /* 0x0000018007057812 */ /* 0x000fe200078ec0ff */
[----:B------:R-:W-:Y:S01]  /*5b00*/  IMAD.U32 R46, R108, 0x10000, RZ ;  /* 0x000100006c2e7824 */ /* 0x000fe200078e00ff */
[----:B------:R-:W-:Y:S01]  /*5b10*/  LOP3.LUT R100, R100, 0xc00, RZ, 0xc0, !PT ;  /* 0x00000c0064647812 */ /* 0x000fe200078ec0ff */
[----:B------:R-:W-:Y:S01]  /*5b20*/  UIADD3 UR4, UPT, UPT, UR49, 0x2400, URZ ;  /* 0x0000240031047890 */ /* 0x000fe2000fffe0ff */
[----:B------:R-:W-:Y:S01]  /*5b30*/  LOP3.LUT R0, R5, 0x20, R0, 0xf8, !PT ;  /* 0x0000002005007812 */ /* 0x000fe200078ef800 */
[----:B------:R-:W-:Y:S01]  /*5b40*/  IMAD.SHL.U32 R5, R108, 0x8, RZ ;  /* 0x000000086c057824 */ /* 0x000fe200078e00ff */
[----:B------:R-:W2:Y:S01]  /*5b50*/  LDC R42, c[0x0][0xb0c] ;  /* 0x0002c300ff2a7b82 */ /* 0x000ea20000000800 */
[----:B------:R-:W-:Y:S01]  /*5b60*/  LOP3.LUT R100, R100, 0x40, R7, 0xf8, !PT ;  /* 0x0000004064647812 */ /* 0x000fe200078ef807 */
[----:B------:R-:W-:Y:S01]  /*5b70*/  IMAD.MOV.U32 R44, RZ, RZ, RZ ;  /* 0x000000ffff2c7224 */ /* 0x000fe200078e00ff */
[----:B------:R-:W-:Y:S01]  /*5b80*/  LOP3.LUT R46, R46, 0x600000, RZ, 0xc0, !PT ;  /* 0x006000002e2e7812 */ /* 0x000fe200078ec0ff */
[----:B------:R-:W-:Y:S01]  /*5b90*/  IMAD.MOV.U32 R112, RZ, RZ, RZ ;  /* 0x000000ffff707224 */ /* 0x000fe200078e00ff */
[----:B------:R-:W-:-:S02]  /*5ba0*/  LOP3.LUT R108, R108, 0x2, RZ, 0xc0, !PT ;  /* 0x000000026c6c7812 */ /* 0x000fc400078ec0ff */
[----:B------:R-:W-:Y:S02]  /*5bb0*/  CS2R R104, SRZ ;  /* 0x0000000000687805 */ /* 0x000fe4000001ff00 */
[----:B------:R-:W-:Y:S01]  /*5bc0*/  LOP3.LUT R5, R0, 0x30, R5, 0x78, !PT ;  /* 0x0000003000057812 */ /* 0x000fe200078e7805 */
[----:B------:R-:W4:Y:S01]  /*5bd0*/  LDC R97, c[0x0][0xb20] ;  /* 0x0002c800ff617b82 */ /* 0x000f220000000800 */
[----:B------:R-:W3:Y:S01]  /*5be0*/  LDS R3, [UR49+0x300] ;  /* 0x00030031ff037984 */ /* 0x000ee20008000800 */
[----:B------:R-:W-:Y:S01]  /*5bf0*/  LOP3.LUT R100, R100, 0x200, R7, 0xf8, !PT ;  /* 0x0000020064647812 */ /* 0x000fe200078ef807 */
[----:B------:R-:W-:Y:S01]  /*5c00*/  IMAD.MOV R102, RZ, RZ, -R108 ;  /* 0x000000ffff667224 */ /* 0x000fe200078e0a6c */
[----:B------:R-:W1:Y:S01]  /*5c10*/  LDCU.64 UR52, c[0x0][0x348] ;  /* 0x00006900ff3477ac */ /* 0x000e620008000a00 */
[----:B------:R-:W-:Y:S01]  /*5c20*/  IMAD.U32 R109, RZ, RZ, UR4 ;  /* 0x00000004ff6d7e24 */ /* 0x000fe2000f8e00ff */
[----:B------:R-:W-:Y:S02]  /*5c30*/  LOP3.LUT R100, R100, R5, RZ, 0xfc, !PT ;  /* 0x0000000564647212 */ /* 0x000fe400078efcff */
[----:B------:R-:W1:Y:S01]  /*5c40*/  LDC R41, c[0x0][0xb30] ;  /* 0x0002cc00ff297b82 */ /* 0x000e620000000800 */
[----:B------:R-:W1:Y:S01]  /*5c50*/  LDCU.64 UR38, c[0x0][0x888] ;  /* 0x00011100ff2677ac */ /* 0x000e620008000a00 */
[----:B------:R-:W1:Y:S06]  /*5c60*/  LDCU.64 UR44, c[0x0][0x890] ;  /* 0x00011200ff2c77ac */ /* 0x000e6c0008000a00 */
[----:B------:R-:W1:Y:S01]  /*5c70*/  LDC.64 R92, c[0x0][0xb10] ;  /* 0x0002c400ff5c7b82 */ /* 0x000e620000000a00 */
[----:B------:R-:W-:-:S07]  /*5c80*/  UIADD3 UR48, UPT, UPT, UR49, 0x400, URZ ;  /* 0x0000040031307890 */ /* 0x000fce000fffe0ff */
[----:B------:R-:W1:Y:S08]  /*5c90*/  LDC.64 R38, c[0x0][0xb18] ;  /* 0x0002c600ff267b82 */ /* 0x000e700000000a00 */
[----:B------:R-:W1:Y:S08]  /*5ca0*/  LDC.64 R36, c[0x0][0xb28] ;  /* 0x0002ca00ff247b82 */ /* 0x000e700000000a00 */
[----:B------:R-:W1:Y:S01]  /*5cb0*/  LDC.64 R90, c[0x0][0x8b0] ;  /* 0x00022c00ff5a7b82 */ /* 0x000e620000000a00 */
[----:B---3--:R-:W-:-:S07]  /*5cc0*/  IMAD.IADD R46, R3, 0x1, R46 ;  /* 0x00000001032e7824 */ /* 0x008fce00078e022e */
[----:B------:R-:W3:Y:S08]  /*5cd0*/  LDC.64 R88, c[0x0][0x8a8] ;  /* 0x00022a00ff587b82 */ /* 0x000ef00000000a00 */
[----:B--2-4-:R-:W1:Y:S02]  /*5ce0*/  LDC R98, c[0x0][0x374] ;  /* 0x0000dd00ff627b82 */ /* 0x014e640000000800 */
.L_x_135:
[----:B------:R-:W-:Y:S02]  /*5cf0*/  LEA R0, R112, UR49, 0x3 ;  /* 0x0000003170007c11 */ /* 0x000fe4000f8e18ff */
[----:B------:R-:W-:Y:S02]  /*5d00*/  SHF.L.U32 R3, R106, 0x1f, RZ ;  /* 0x0000001f6a037819 */ /* 0x000fe400000006ff */
[----:B------:R-:W-:Y:S02]  /*5d10*/  LEA R16, R112, UR49, 0x4 ;  /* 0x0000003170107c11 */ /* 0x000fe4000f8e20ff */
[----:B------:R-:W2:Y:S02]  /*5d20*/  SYNCS.PHASECHK.TRANS64.TRYWAIT P0, [R0+URZ+0x250], R3 ;  /* 0x00025003000075a7 */ /* 0x000ea400080011ff */
[----:B-12---:R-:W-:Y:S05]  /*5d30*/  @!P0 BRA `(.L_x_110) ;  /* 0x0000003800d88947 */ /* 0x006fea0003800000 */
.L_x_231:
[----:B------:R-:W4:Y:S01]  /*5d40*/  LDC.64 R12, c[0x0][0xb10] ;  /* 0x0002c400ff0c7b82 */ /* 0x000f220000000a00 */
[----:B------:R-:W3:Y:S01]  /*5d50*/  LDS.128 R16, [R16+0x2e0] ;  /* 0x0002e00010107984 */ /* 0x000ee20000000c00 */
[----:B-1----:R-:W-:Y:S01]  /*5d60*/  ISETP.NE.AND P1, PT, R41, 0x1, PT ;  /* 0x000000012900780c */ /* 0x002fe20003f25270 */
[----:B--2---:R-:W-:Y:S01]  /*5d70*/  VIADD R0, R0, 0x260 ;  /* 0x0000026000007836 */ /* 0x004fe20000000000 */
[----:B------:R-:W-:Y:S04]  /*5d80*/  ISETP.GE.AND P0, PT, R40, 0x1, PT ;  /* 0x000000012800780c */ /* 0x000fe80003f06270 */
[----:B------:R-:W1:Y:S01]  /*5d90*/  LDC.64 R10, c[0x0][0xb18] ;  /* 0x0002c600ff0a7b82 */ /* 0x000e620000000a00 */
[----:B------:R-:W-:Y:S01]  /*5da0*/  PRMT R0, RZ, 0x654, R0 ;  /* 0x00000654ff007816 */ /* 0x000fe20000000000 */
[----:B------:R-:W-:Y:S01]  /*5db0*/  @!PT LDS RZ, [RZ] ;  /* 0x00000000fffff984 */ /* 0x000fe20000000800 */
[----:B------:R-:W-:Y:S01]  /*5dc0*/  @!PT LDS RZ, [RZ] ;  /* 0x00000000fffff984 */ /* 0x000fe20000000800 */
[----:B------:R-:W-:Y:S01]  /*5dd0*/  @!PT LDS RZ, [RZ] ;  /* 0x00000000fffff984 */ /* 0x000fe20000000800 */
[----:B------:R-:W-:Y:S01]  /*5de0*/  @!PT LDS RZ, [RZ] ;  /* 0x00000000fffff984 */ /* 0x000fe20000000800 */
[----:B------:R2:W-:Y:S06]  /*5df0*/  MEMBAR.ALL.CTA ;  /* 0x0000000000007992 */ /* 0x0005ec0000008000 */
[----:B--2---:R-:W2:Y:S01]  /*5e00*/  FENCE.VIEW.ASYNC.S ;  /* 0x00000000000073c6 */ /* 0x004ea20000000000 */
[----:B------:R-:W1:Y:S08]  /*5e10*/  @!P1 LDC R14, c[0x0][0xb20] ;  /* 0x0002c800ff0e9b82 */ /* 0x000e700000000800 */
[----:B------:R-:W1:Y:S01]  /*5e20*/  @!P1 LDC R9, c[0x0][0xb0c] ;  /* 0x0002c300ff099b82 */ /* 0x000e620000000800 */
[----:B--2---:R2:W-:Y:S01]  /*5e30*/  SYNCS.ARRIVE.TRANS64.RED.A1T0 RZ, [R0+URZ], RZ ;  /* 0x000000ff00ff79a7 */ /* 0x0045e200081004ff */
[----:B---3--:R-:W-:Y:S04]  /*5e40*/  LOP3.LUT P4, RZ, R18, 0x1, RZ, 0xc0, !PT ;  /* 0x0000000112ff7812 */ /* 0x008fe8000788c0ff */
[----:B------:R-:W-:Y:S09]  /*5e50*/  P2R R111, PR, RZ, 0x10 ;  /* 0x00000010ff6f7803 */ /* 0x000ff20000000000 */
[----:B------:R-:W-:Y:S02]  /*5e60*/  @P4 MOV R45, R16 ;  /* 0x00000010002d4202 */ /* 0x000fe40000000f00 */
[----:B------:R-:W-:Y:S01]  /*5e70*/  @P4 LOP3.LUT R43, R17, 0xffff, RZ, 0xc0, !PT ;  /* 0x0000ffff112b4812 */ /* 0x000fe200078ec0ff */
[----:B--2-4-:R-:W-:Y:S06]  /*5e80*/  @!P0 BRA `(.L_x_111) ;  /* 0x0000000000a48947 */ /* 0x014fec0003800000 */
[----:B------:R-:W-:Y:S01]  /*5e90*/  IMAD.HI.U32 R24, R98, R39, RZ ;  /* 0x0000002762187227 */ /* 0x000fe200078e00ff */
[----:B------:R-:W-:Y:S02]  /*5ea0*/  ISETP.NE.AND P0, PT, R38, 0x1, PT ;  /* 0x000000012600780c */ /* 0x000fe40003f05270 */
[----:B------:R-:W-:Y:S01]  /*5eb0*/  ISETP.NE.AND P2, PT, R40, 0x1, PT ;  /* 0x000000012800780c */ /* 0x000fe20003f45270 */
[-C--:B------:R-:W-:Y:S01]  /*5ec0*/  IMAD.HI.U32 R22, R99, R92.reuse, RZ ;  /* 0x0000005c63167227 */ /* 0x080fe200078e00ff */
[----:B------:R-:W-:Y:S02]  /*5ed0*/  SHF.R.U32.HI R23, RZ, R97, R24 ;  /* 0x00000061ff177219 */ /* 0x000fe40000011618 */
[----:B------:R-:W-:Y:S01]  /*5ee0*/  ISETP.NE.AND P3, PT, R42, 0x1, PT ;  /* 0x000000012a00780c */ /* 0x000fe20003f65270 */
[----:B------:R-:W-:Y:S01]  /*5ef0*/  IMAD.HI.U32 R28, R43, R39, RZ ;  /* 0x000000272b1c7227 */ /* 0x000fe200078e00ff */
[----:B------:R-:W-:Y:S02]  /*5f00*/  SHF.R.U32.HI R22, RZ, R93, R22 ;  /* 0x0000005dff167219 */ /* 0x000fe40000011616 */
[----:B------:R-:W-:Y:S01]  /*5f10*/  SEL R3, R98, R23, !P0 ;  /* 0x0000001762037207 */ /* 0x000fe20004000000 */
[----:B------:R-:W-:Y:S01]  /*5f20*/  IMAD.HI.U32 R26, R45, R92, RZ ;  /* 0x0000005c2d1a7227 */ /* 0x000fe200078e00ff */
[----:B------:R-:W-:Y:S03]  /*5f30*/  SEL R7, R99, R22, !P3 ;  /* 0x0000001663077207 */ /* 0x000fe60005800000 */
[-C--:B------:R-:W-:Y:S01]  /*5f40*/  IMAD.HI.U32 R22, R3, R36.reuse, RZ ;  /* 0x0000002403167227 */ /* 0x080fe200078e00ff */
[----:B------:R-:W-:Y:S03]  /*5f50*/  SHF.R.U32.HI R26, RZ, R93, R26 ;  /* 0x0000005dff1a7219 */ /* 0x000fe6000001161a */
[----:B------:R-:W-:Y:S01]  /*5f60*/  IMAD.HI.U32 R24, R7, R36, RZ ;  /* 0x0000002407187227 */ /* 0x000fe200078e00ff */
[----:B------:R-:W-:Y:S02]  /*5f70*/  @P2 SHF.R.U32.HI R3, RZ, R37, R22 ;  /* 0x00000025ff032219 */ /* 0x000fe40000011616 */
[----:B------:R-:W-:Y:S02]  /*5f80*/  SHF.R.U32.HI R22, RZ, R97, R28 ;  /* 0x00000061ff167219 */ /* 0x000fe4000001161c */
[----:B------:R-:W-:Y:S01]  /*5f90*/  @P2 SHF.R.U32.HI R7, RZ, R37, R24 ;  /* 0x00000025ff072219 */ /* 0x000fe20000011618 */
[C---:B------:R-:W-:Y:S01]  /*5fa0*/  IMAD R2, R40.reuse, R3, RZ ;  /* 0x0000000328027224 */ /* 0x040fe200078e02ff */
[----:B------:R-:W-:Y:S02]  /*5fb0*/  SEL R5, R43, R22, !P0 ;  /* 0x000000162b057207 */ /* 0x000fe40004000000 */
[----:B------:R-:W-:Y:S01]  /*5fc0*/  SEL R3, R45, R26, !P3 ;  /* 0x0000001a2d037207 */ /* 0x000fe20005800000 */
[----:B------:R-:W-:Y:S01]  /*5fd0*/  IMAD R4, R40, R7, RZ ;  /* 0x0000000728047224 */ /* 0x000fe200078e02ff */
[C---:B------:R-:W-:Y:S01]  /*5fe0*/  ISETP.GE.AND P0, PT, R5.reuse, R2, PT ;  /* 0x000000020500720c */ /* 0x040fe20003f06270 */
[----:B------:R-:W-:Y:S03]  /*5ff0*/  IMAD.HI.U32 R6, R5, R36, RZ ;  /* 0x0000002405067227 */ /* 0x000fe600078e00ff */
[----:B------:R-:W-:Y:S01]  /*6000*/  ISETP.GE.OR P0, PT, R3, R4, P0 ;  /* 0x000000040300720c */ /* 0x000fe20000706670 */
[----:B------:R-:W-:Y:S01]  /*6010*/  IMAD.MOV R4, RZ, RZ, -R3 ;  /* 0x000000ffff047224 */ /* 0x000fe200078e0a03 */
[-C--:B------:R-:W-:Y:S03]  /*6020*/  SHF.R.U32.HI R6, RZ, R37.reuse, R6 ;  /* 0x00000025ff067219 */ /* 0x080fe60000011606 */
[----:B------:R-:W-:Y:S01]  /*6030*/  IMAD R45, R42, R4, R45 ;  /* 0x000000042a2d7224 */ /* 0x000fe200078e022d */
[----:B------:R-:W-:Y:S05]  /*6040*/  SEL R15, R5, R6, !P2 ;  /* 0x00000006050f7207 */ /* 0x000fea0005000000 */
[----:B------:R-:W-:Y:S02]  /*6050*/  IMAD.MOV R6, RZ, RZ, -R15 ;  /* 0x000000ffff067224 */ /* 0x000fe400078e0a0f */
[C---:B------:R-:W-:Y:S04]  /*6060*/  @!P0 IMAD.HI.U32 R2, R3.reuse, R36, RZ ;  /* 0x0000002403028227 */ /* 0x040fe800078e00ff */
[----:B------:R-:W-:Y:S01]  /*6070*/  IMAD R6, R40, R6, R5 ;  /* 0x0000000628067224 */ /* 0x000fe200078e0205 */
[----:B------:R-:W-:Y:S04]  /*6080*/  @!P0 SHF.R.U32.HI R2, RZ, R37, R2 ;  /* 0x00000025ff028219 */ /* 0x000fe80000011602 */
[----:B------:R-:W-:Y:S02]  /*6090*/  @!P0 SEL R0, R3, R2, !P2 ;  /* 0x0000000203008207 */ /* 0x000fe40005000000 */
[----:B------:R-:W-:Y:S02]  /*60a0*/  IADD3 R2, PT, PT, -R5, RZ, RZ ;  /* 0x000000ff05027210 */ /* 0x000fe40007ffe1ff */
[----:B------:R-:W-:Y:S01]  /*60b0*/  @!P0 IADD3 R8, PT, PT, R15, -R0, RZ ;  /* 0x800000000f088210 */ /* 0x000fe20007ffe0ff */
[----:B------:R-:W-:Y:S02]  /*60c0*/  @!P0 IMAD R0, R7, R6, R0 ;  /* 0x0000000607008224 */ /* 0x000fe400078e0200 */
[----:B------:R-:W-:Y:S02]  /*60d0*/  IMAD R43, R38, R2, R43 ;  /* 0x00000002262b7224 */ /* 0x000fe400078e022b */
[----:B------:R-:W-:Y:S02]  /*60e0*/  @!P0 IMAD R5, R8, R40, R3 ;  /* 0x0000002808058224 */ /* 0x000fe400078e0203 */
[----:B------:R-:W-:Y:S04]  /*60f0*/  @!P0 IMAD.MOV.U32 R3, RZ, RZ, R0 ;  /* 0x000000ffff038224 */ /* 0x000fe800078e0000 */
[----:B------:R-:W-:Y:S02]  /*6100*/  IMAD R45, R3, R42, R45 ;  /* 0x0000002a032d7224 */ /* 0x000fe400078e022d */
[----:B------:R-:W-:Y:S07]  /*6110*/  IMAD R43, R5, R38, R43 ;  /* 0x00000026052b7224 */ /* 0x000fee00078e022b */
.L_x_111:
[----:B-1----:R-:W-:Y:S01]  /*6120*/  @!P1 ISETP.NE.AND P0, PT, R10, 0x1, PT ;  /* 0x000000010a00980c */ /* 0x002fe20003f05270 */
[----:B------:R-:W-:Y:S01]  /*6130*/  @!P1 IMAD.HI.U32 R0, R45, R12, RZ ;  /* 0x0000000c2d009227 */ /* 0x000fe200078e00ff */
[----:B------:R-:W-:Y:S01]  /*6140*/  @!P1 ISETP.NE.AND P2, PT, R9, 0x1, PT ;  /* 0x000000010900980c */ /* 0x000fe20003f45270 */
[----:B------:R-:W-:Y:S01]  /*6150*/  ULOP3.LUT UP0, URZ, UR48, 0x1b0, URZ, 0xc0, !UPT ;  /* 0x000001b030ff7892 */ /* 0x000fe2000f80c0ff */
[----:B------:R-:W-:Y:S01]  /*6160*/  R2UR UR42, R21 ;  /* 0x00000000152a72ca */ /* 0x000fe200000e0000 */
[----:B------:R-:W-:Y:S01]  /*6170*/  @!P1 IMAD.HI.U32 R3, R43, R11, RZ ;  /* 0x0000000b2b039227 */ /* 0x000fe200078e00ff */
[----:B------:R-:W-:Y:S02]  /*6180*/  @!P1 SHF.R.U32.HI R0, RZ, R13, R0 ;  /* 0x0000000dff009219 */ /* 0x000fe40000011600 */
[----:B------:R-:W-:Y:S01]  /*6190*/  R2UR UR41, R20 ;  /* 0x00000000142972ca */ /* 0x000fe200000e0000 */
[----:B------:R-:W-:Y:S01]  /*61a0*/  VIADD R112, R112, 0x1 ;  /* 0x0000000170707836 */ /* 0x000fe20000000000 */
[----:B------:R-:W-:Y:S02]  /*61b0*/  @!P1 SHF.R.U32.HI R2, RZ, R14, R3 ;  /* 0x0000000eff029219 */ /* 0x000fe40000011603 */
[----:B------:R-:W-:Y:S02]  /*61c0*/  @!P1 SEL R3, R45, R0, !P2 ;  /* 0x000000002d039207 */ /* 0x000fe40005000000 */
[----:B------:R-:W-:Y:S02]  /*61d0*/  @!P1 SEL R2, R43, R2, !P0 ;  /* 0x000000022b029207 */ /* 0x000fe40004000000 */
[----:B------:R-:W-:Y:S01]  /*61e0*/  @P4 SHF.R.U32.HI R103, RZ, 0x10, R17 ;  /* 0x00000010ff674819 */ /* 0x000fe20000011611 */
[----:B------:R-:W-:Y:S02]  /*61f0*/  USHF.L.U32 UR42, UR42, 0x6, URZ ;  /* 0x000000062a2a7899 */ /* 0x000fe400080006ff */
[----:B------:R-:W-:Y:S02]  /*6200*/  @!P1 IMAD.IADD R0, R2, 0x1, -R3 ;  /* 0x0000000102009824 */ /* 0x000fe400078e0a03 */
[----:B------:R-:W-:Y:S01]  /*6210*/  @!P1 IMAD.IADD R2, R3, 0x1, -R2 ;  /* 0x0000000103029824 */ /* 0x000fe200078e0a02 */
[----:B------:R-:W-:Y:S01]  /*6220*/  USHF.L.U32 UR41, UR41, 0x7, URZ ;  /* 0x0000000729297899 */ /* 0x000fe200080006ff */
[----:B------:R-:W-:Y:S02]  /*6230*/  @!P1 IMAD R45, R0, R9, R45 ;  /* 0x00000009002d9224 */ /* 0x000fe400078e022d */
[----:B------:R-:W-:Y:S01]  /*6240*/  @!P1 IMAD R43, R2, R10, R43 ;  /* 0x0000000a022b9224 */ /* 0x000fe200078e022b */
[----:B------:R-:W-:Y:S08]  /*6250*/  BRA.U !UP0, `(.L_x_112) ;  /* 0x0000000108407547 */ /* 0x000ff0000b800000 */
[----:B------:R-:W1:Y:S01]  /*6260*/  LDCU.64 UR8, c[0x4][0x80] ;  /* 0x01001000ff0877ac */ /* 0x000e620008000a00 */
[----:B------:R-:W-:Y:S01]  /*6270*/  MOV R3, 0x0 ;  /* 0x0000000000037802 */ /* 0x000fe20000000f00 */
[----:B------:R-:W-:Y:S02]  /*6280*/  HFMA2 R12, -RZ, RZ, 0, 5.9604644775390625e-08 ;  /* 0x00000001ff0c7431 */ /* 0x000fe400000001ff */
[----:B------:R-:W-:Y:S02]  /*6290*/  IMAD.MOV.U32 R8, RZ, RZ, 0x70 ;  /* 0x00000070ff087424 */ /* 0x000fe400078e00ff */
[----:B------:R-:W-:Y:S01]  /*62a0*/  IMAD.MOV.U32 R13, RZ, RZ, RZ ;  /* 0x000000ffff0d7224 */ /* 0x000fe200078e00ff */
[----:B------:R-:W2:Y:S01]  /*62b0*/  LDCU.64 UR6, c[0x4][0x88] ;  /* 0x01001100ff0677ac */ /* 0x000ea20008000a00 */
[----:B------:R-:W3:Y:S01]  /*62c0*/  LDC.64 R2, c[0x4][R3] ;  /* 0x0100000003027b82 */ /* 0x000ee20000000a00 */
[----:B------:R-:W4:Y:S01]  /*62d0*/  LDCU.64 UR4, c[0x4][0x8] ;  /* 0x01000100ff0477ac */ /* 0x000f220008000a00 */
[----:B-1----:R-:W-:Y:S01]  /*62e0*/  MOV R5, UR9 ;  /* 0x0000000900057c02 */ /* 0x002fe20008000f00 */
[----:B------:R-:W-:Y:S01]  /*62f0*/  IMAD.U32 R4, RZ, RZ, UR8 ;  /* 0x00000008ff047e24 */ /* 0x000fe2000f8e00ff */
[----:B--2---:R-:W-:Y:S01]  /*6300*/  MOV R7, UR7 ;  /* 0x0000000700077c02 */ /* 0x004fe20008000f00 */
[----:B------:R-:W-:Y:S01]  /*6310*/  IMAD.U32 R6, RZ, RZ, UR6 ;  /* 0x00000006ff067e24 */ /* 0x000fe2000f8e00ff */
[----:B----4-:R-:W-:Y:S01]  /*6320*/  MOV R11, UR5 ;  /* 0x00000005000b7c02 */ /* 0x010fe20008000f00 */
[----:B------:R-:W-:Y:S02]  /*6330*/  IMAD.U32 R10, RZ, RZ, UR4 ;  /* 0x00000004ff0a7e24 */ /* 0x000fe4000f8e00ff */
[----:B------:R-:W-:Y:S07]  /*6340*/  LEPC R20, `(.L_x_112) ;  /* 0x000000001014794e */ /* 0x000fee0000000000 */
[----:B---3-5:R-:W-:Y:S05]  /*6350*/  CALL.ABS.NOINC R2 ;  /* 0x0000000002007343 */ /* 0x028fea0003c00000 */
.L_x_112:
[----:B------:R-:W-:Y:S01]  /*6360*/  LOP3.LUT P0, RZ, R109, 0x1b0, RZ, 0xc0, !PT ;  /* 0x000001b06dff7812 */ /* 0x000fe2000780c0ff */
[----:B------:R-:W-:Y:S11]  /*6370*/  BSSY.RECONVERGENT B6, `(.L_x_113) ;  /* 0x0000013000067945 */ /* 0x000ff60003800200 */
[----:B------:R-:W-:Y:S01]  /*6380*/  @!UPT UIADD3 URZ, UPT, UPT, URZ, URZ, URZ ;  /* 0x000000fffffff290 */ /* 0x000fe2000fffe0ff */
[----:B------:R-:W-:Y:S05]  /*6390*/  @!P0 BRA `(.L_x_114) ;  /* 0x0000000000408947 */ /* 0x000fea0003800000 */
        /* <DEDUP_REMOVED lines=16> */
.L_x_114:
[----:B------:R-:W-:Y:S05]  /*64a0*/  BSYNC.RECONVERGENT B6 ;  /* 0x0000000000067941 */ /* 0x000fea0003800200 */
.L_x_113:
[----:B------:R-:W-:Y:S01]  /*64b0*/  ISETP.NE.U32.AND P4, PT, R90, RZ, PT ;  /* 0x000000ff5a00720c */ /* 0x000fe20003f85070 */
[----:B------:R-:W-:Y:S01]  /*64c0*/  UISETP.NE.AND UP2, UPT, UR50, URZ, UPT ;  /* 0x000000ff3200728c */ /* 0x000fe2000bf45270 */
[----:B------:R-:W-:Y:S01]  /*64d0*/  ISETP.NE.U32.AND P2, PT, RZ, UR38, PT ;  /* 0x00000026ff007c0c */ /* 0x000fe2000bf45070 */
[----:B------:R-:W-:Y:S01]  /*64e0*/  UISETP.NE.U32.AND UP1, UPT, UR44, URZ, UPT ;  /* 0x000000ff2c00728c */ /* 0x000fe2000bf25070 */
[----:B------:R-:W-:Y:S01]  /*64f0*/  ISETP.NE.AND.EX P4, PT, R91, RZ, PT, P4 ;  /* 0x000000ff5b00720c */ /* 0x000fe20003f85340 */
[----:B------:R-:W-:Y:S01]  /*6500*/  UPLOP3.LUT UP0, UPT, UPT, UPT, UPT, 0x40, 0x4 ;  /* 0x000000000004789c */ /* 0x000fe20003f0e870 */
[----:B------:R-:W-:Y:S01]  /*6510*/  ISETP.NE.AND.EX P2, PT, RZ, UR39, PT, P2 ;  /* 0x00000027ff007c0c */ /* 0x000fe2000bf45320 */
[----:B------:R-:W-:Y:S01]  /*6520*/  UISETP.NE.AND.EX UP1, UPT, UR45, URZ, UPT, UP1 ;  /* 0x000000ff2d00728c */ /* 0x000fe2000bf25310 */
[----:B------:R-:W-:Y:S04]  /*6530*/  PLOP3.LUT P1, PT, PT, PT, UP2, 0x80, 0x8 ;  /* 0x000000000008781c */ /* 0x000fe80003f2f028 */
[----:B------:R-:W-:Y:S06]  /*6540*/  @UP2 UPLOP3.LUT UP0, UPT, UPT, UPT, UP1, 0x80, 0x8 ;  /* 0x000000000008289c */ /* 0x000fec0003f0f010 */
[----:B------:R-:W-:Y:S01]  /*6550*/  PLOP3.LUT P0, PT, PT, PT, UP0, 0x80, 0x8 ;  /* 0x000000000008781c */ /* 0x000fe20003f0f008 */
[----:B------:R-:W-:Y:S01]  /*6560*/  @!UPT UIADD3 URZ, UPT, UPT, URZ, URZ, URZ ;  /* 0x000000fffffff290 */ /* 0x000fe2000fffe0ff */
[----:B------:R-:W-:Y:S11]  /*6570*/  BRA.U !UP1, `(.L_x_115) ;  /* 0x0000000109387547 */ /* 0x000ff6000b800000 */
[----:B------:R-:W-:Y:S01]  /*6580*/  UISETP.NE.U32.AND UP0, UPT, UR38, URZ, UPT ;  /* 0x000000ff2600728c */ /* 0x000fe2000bf05070 */
[----:B------:R-:W-:Y:S02]  /*6590*/  HFMA2 R0, -RZ, RZ, 0, 5.9604644775390625e-08 ;  /* 0x00000001ff007431 */ /* 0x000fe400000001ff */
[----:B------:R-:W-:Y:S01]  /*65a0*/  IMAD.MOV.U32 R95, RZ, RZ, 0x1 ;  /* 0x00000001ff5f7424 */ /* 0x000fe200078e00ff */
[----:B------:R-:W-:Y:S06]  /*65b0*/  UISETP.NE.AND.EX UP0, UPT, UR39, URZ, UPT, UP0 ;  /* 0x000000ff2700728c */ /* 0x000fec000bf05300 */
[----:B------:R-:W-:Y:S05]  /*65c0*/  PLOP3.LUT P3, PT, PT, PT, UP0, 0x80, 0x8 ;  /* 0x000000000008781c */ /* 0x000fea0003f6f008 */
[----:B------:R-:W1:Y:S01]  /*65d0*/  @UP0 LDCU.64 UR6, c[0x0][0x888] ;  /* 0x00011100ff0607ac */ /* 0x000e620008000a00 */
[----:B------:R-:W-:Y:S07]  /*65e0*/  @UP0 UIMAD UR4, UR36, UR44, URZ ;  /* 0x0000002c240402a4 */ /* 0x000fee000f8e02ff */
[----:B------:R-:W-:Y:S01]  /*65f0*/  @!P3 PRMT R95, R0, 0x7610, R95 ;  /* 0x00007610005fb816 */ /* 0x000fe2000000005f */
[----:B-1----:R-:W-:Y:S03]  /*6600*/  @UP0 UIMAD.WIDE UR6, UR4, 0x4, UR6 ;  /* 0x00000004040608a5 */ /* 0x002fe6000f8e0206 */
[----:B------:R-:W1:Y:S03]  /*6610*/  @!UP0 LDCU UR4, c[0x0][0x880] ;  /* 0x00011000ff0487ac */ /* 0x000e660008000800 */
[----:B------:R-:W-:Y:S01]  /*6620*/  IMAD.U32 R2, RZ, RZ, UR6 ;  /* 0x00000006ff027e24 */ /* 0x000fe2000f8e00ff */
[----:B------:R-:W-:Y:S05]  /*6630*/  MOV R3, UR7 ;  /* 0x0000000700037c02 */ /* 0x000fea0008000f00 */
[----:B-----5:R2:W5:Y:S02]  /*6640*/  @P3 LDG.E R49, desc[UR46][R2.64] ;  /* 0x0000002e02313981 */ /* 0x020564000c1e1900 */
[----:B-12---:R-:W-:Y:S02]  /*6650*/  @!P3 IMAD.U32 R49, RZ, RZ, UR4 ;  /* 0x00000004ff31be24 */ /* 0x006fe4000f8e00ff */
.L_x_115:
[----:B------:R-:W-:Y:S05]  /*6660*/  @!P4 BRA `(.L_x_116) ;  /* 0x000000000020c947 */ /* 0x000fea0003800000 */
[----:B------:R-:W-:Y:S04]  /*6670*/  ISETP.NE.U32.AND P3, PT, R88, RZ, PT ;  /* 0x000000ff5800720c */ /* 0x000fe80003f65070 */
[----:B------:R-:W-:Y:S11]  /*6680*/  ISETP.NE.AND.EX P3, PT, R89, RZ, PT, P3 ;  /* 0x000000ff5900720c */ /* 0x000ff60003f65330 */
[----:B------:R-:W-:Y:S02]  /*6690*/  @!UPT UIADD3 URZ, UPT, UPT, URZ, URZ, URZ ;  /* 0x000000fffffff290 */ /* 0x000fe4000fffe0ff */
[----:B------:R-:W1:Y:S01]  /*66a0*/  @P3 LDC.64 R2, c[0x0][0x8a8] ;  /* 0x00022a00ff023b82 */ /* 0x000e620000000a00 */
[----:B------:R-:W-:Y:S04]  /*66b0*/  @P3 IMAD R0, R90, UR36, RZ ;  /* 0x000000245a003c24 */ /* 0x000fe8000f8e02ff */
[----:B-1----:R-:W-:Y:S05]  /*66c0*/  @P3 IMAD.WIDE R2, R0, 0x4, R2 ;  /* 0x0000000400023825 */ /* 0x002fea00078e0202 */
[----:B-----5:R1:W5:Y:S02]  /*66d0*/  @P3 LDG.E R47, desc[UR46][R2.64] ;  /* 0x0000002e022f3981 */ /* 0x020364000c1e1900 */
[----:B-1----:R-:W2:Y:S02]  /*66e0*/  @!P3 LDC R47, c[0x0][0x8a0] ;  /* 0x00022800ff2fbb82 */ /* 0x002ea40000000800 */
.L_x_116:
[----:B-----5:R-:W-:Y:S01]  /*66f0*/  FSETP.NEU.AND P4, PT, R49, RZ, PT ;  /* 0x000000ff3100720b */ /* 0x020fe20003f8d000 */
[----:B------:R-:W-:Y:S01]  /*6700*/  BSSY B1, `(.L_x_117) ;  /* 0x0000042000017945 */ /* 0x000fe20003800000 */
[----:B------:R-:W-:Y:S01]  /*6710*/  SEL R7, RZ, 0xffffffff, P2 ;  /* 0xffffffffff077807 */ /* 0x000fe20001000000 */
[----:B------:R-:W-:Y:S01]  /*6720*/  IMAD.MOV.U32 R115, RZ, RZ, 0x1 ;  /* 0x00000001ff737424 */ /* 0x000fe200078e00ff */
[----:B------:R-:W-:Y:S02]  /*6730*/  LOP3.LUT P3, RZ, R95, 0xff, RZ, 0xc0, !PT ;  /* 0x000000ff5fff7812 */ /* 0x000fe4000786c0ff */
[----:B------:R-:W-:Y:S02]  /*6740*/  CS2R R86, SRZ ;  /* 0x0000000000567805 */ /* 0x000fe4000001ff00 */
[----:B------:R-:W-:Y:S02]  /*6750*/  @P1 SEL R4, RZ, 0xffffffff, P4 ;  /* 0xffffffffff041807 */ /* 0x000fe40002000000 */
[----:B------:R-:W-:Y:S02]  /*6760*/  CS2R R84, SRZ ;  /* 0x0000000000547805 */ /* 0x000fe4000001ff00 */
[----:B------:R-:W-:Y:S02]  /*6770*/  LEA R0, R105, UR49, 0x3 ;  /* 0x0000003169007c11 */ /* 0x000fe4000f8e18ff */
[----:B------:R-:W-:Y:S02]  /*6780*/  CS2R R82, SRZ ;  /* 0x0000000000527805 */ /* 0x000fe4000001ff00 */
[----:B------:R-:W-:Y:S02]  /*6790*/  @P0 SEL R4, R7, R4, !P3 ;  /* 0x0000000407040207 */ /* 0x000fe40005800000 */
[----:B------:R-:W-:Y:S02]  /*67a0*/  CS2R R80, SRZ ;  /* 0x0000000000507805 */ /* 0x000fe4000001ff00 */
[----:B------:R-:W-:Y:S02]  /*67b0*/  LEA R113, R44, UR49, 0x3 ;  /* 0x000000312c717c11 */ /* 0x000fe4000f8e18ff */
[----:B------:R-:W-:Y:S02]  /*67c0*/  @P1 LOP3.LUT R4, R4, 0x1, RZ, 0xc0, !PT ;  /* 0x0000000104041812 */ /* 0x000fe400078ec0ff */
[----:B------:R-:W-:Y:S02]  /*67d0*/  SHF.L.U32 R2, R107, 0x1f, RZ ;  /* 0x0000001f6b027819 */ /* 0x000fe400000006ff */
[----:B------:R-:W-:Y:S02]  /*67e0*/  ISETP.NE.U32.OR P6, PT, R4, 0x1, !P1 ;  /* 0x000000010400780c */ /* 0x000fe40004fc5470 */
[----:B------:R-:W-:Y:S02]  /*67f0*/  PLOP3.LUT P2, PT, PT, PT, UP1, 0x80, 0x8 ;  /* 0x000000000008781c */ /* 0x000fe40003f4f018 */
[----:B------:R-:W-:Y:S02]  /*6800*/  LEA.HI R5, R44, R44, RZ, 0x1 ;  /* 0x0000002c2c057211 */ /* 0x000fe400078f08ff */
[----:B------:R-:W-:Y:S02]  /*6810*/  SEL R4, RZ, 0xffffffff, P4 ;  /* 0xffffffffff047807 */ /* 0x000fe40002000000 */
[----:B------:R-:W-:Y:S01]  /*6820*/  P2R R114, PR, RZ, 0x40 ;  /* 0x00000040ff727803 */ /* 0x000fe20000000000 */
[C---:B------:R-:W-:Y:S01]  /*6830*/  IMAD.SHL.U32 R3, R5.reuse, 0x40, RZ ;  /* 0x0000004005037824 */ /* 0x040fe200078e00ff */
[----:B------:R-:W-:Y:S03]  /*6840*/  LOP3.LUT R5, R5, 0xffe, RZ, 0xc0, !PT ;  /* 0x00000ffe05057812 */ /* 0x000fe600078ec0ff */
[----:B------:R-:W-:Y:S02]  /*6850*/  @P6 SHF.L.U32 R9, R104, 0x1f, RZ ;  /* 0x0000001f68096819 */ /* 0x000fe400000006ff */
[----:B------:R-:W-:Y:S01]  /*6860*/  @P2 SEL R4, R7, R4, !P3 ;  /* 0x0000000407042207 */ /* 0x000fe20005800000 */
[----:B------:R-:W-:Y:S01]  /*6870*/  IMAD.IADD R48, R44, 0x1, -R5 ;  /* 0x000000012c307824 */ /* 0x000fe200078e0a05 */
[----:B------:R-:W1:Y:S01]  /*6880*/  @P6 SYNCS.PHASECHK.TRANS64.TRYWAIT P1, [R0+URZ+0x220], R9 ;  /* 0x00022009000065a7 */ /* 0x000e6200080211ff */
[----:B------:R-:W-:Y:S02]  /*6890*/  LOP3.LUT R3, R3, 0xffffff80, RZ, 0xc0, !PT ;  /* 0xffffff8003037812 */ /* 0x000fe400078ec0ff */
[----:B------:R-:W-:Y:S03]  /*68a0*/  LOP3.LUT R4, R4, 0x1, RZ, 0xc0, !PT ;  /* 0x0000000104047812 */ /* 0x000fe600078ec0ff */
[----:B------:R-:W-:Y:S01]  /*68b0*/  IMAD.IADD R3, R46, 0x1, R3 ;  /* 0x000000012e037824 */ /* 0x000fe200078e0203 */
[----:B------:R-:W-:Y:S03]  /*68c0*/  ISETP.NE.U32.AND P5, PT, R4, 0x1, PT ;  /* 0x000000010400780c */ /* 0x000fe60003fa5070 */
[----:B------:R-:W-:Y:S01]  /*68d0*/  IMAD R48, R48, 0x100000, R3 ;  /* 0x0010000030307824 */ /* 0x000fe200078e0203 */
[----:B------:R-:W-:Y:S01]  /*68e0*/  P2R R124, PR, RZ, 0x20 ;  /* 0x00000020ff7c7803 */ /* 0x000fe20000000000 */
[----:B------:R3:W4:Y:S01]  /*68f0*/  SYNCS.PHASECHK.TRANS64.TRYWAIT P0, [R113+URZ+0x270], R2 ;  /* 0x00027002710075a7 */ /* 0x00072200080011ff */
[----:B-1----:R-:W-:Y:S01]  /*6900*/  @P6 SEL R115, RZ, 0x1, !P1 ;  /* 0x00000001ff736807 */ /* 0x002fe20004800000 */
[----:B---3--:R-:W-:Y:S06]  /*6910*/  @!P6 BRA `(.L_x_118) ;  /* 0x000000000080e947 */ /* 0x008fec0003800000 */
[----:B------:R-:W-:Y:S01]  /*6920*/  @P5 IMAD R5, R105, 0x1000, R100 ;  /* 0x0000100069055824 */ /* 0x000fe200078e0264 */
[----:B------:R-:W-:Y:S01]  /*6930*/  ISETP.NE.AND P1, PT, R115, RZ, PT ;  /* 0x000000ff7300720c */ /* 0x000fe20003f25270 */
[----:B------:R-:W-:Y:S01]  /*6940*/  BSSY B0, `(.L_x_119) ;  /* 0x000000b000007945 */ /* 0x000fe20003800000 */
[----:B------:R-:W-:Y:S01]  /*6950*/  CS2R R82, SRZ ;  /* 0x0000000000527805 */ /* 0x000fe2000001ff00 */
[----:B------:R-:W-:Y:S01]  /*6960*/  @P5 VIADD R4, R5, UR49 ;  /* 0x0000003105045c36 */ /* 0x000fe20008000000 */
[----:B------:R-:W-:Y:S02]  /*6970*/  CS2R R80, SRZ ;  /* 0x0000000000507805 */ /* 0x000fe4000001ff00 */
[----:B------:R-:W-:Y:S02]  /*6980*/  CS2R R86, SRZ ;  /* 0x0000000000567805 */ /* 0x000fe4000001ff00 */
[----:B------:R-:W-:Y:S01]  /*6990*/  CS2R R84, SRZ ;  /* 0x0000000000547805 */ /* 0x000fe2000001ff00 */
[----:B------:R-:W-:Y:S04]  /*69a0*/  @P5 IMAD R4, R108, -0x10, R4 ;  /* 0xfffffff06c045824 */ /* 0x000fe800078e0204 */
[----:B------:R-:W-:Y:S05]  /*69b0*/  @P1 BRA `(.L_x_120) ;  /* 0x00000000000c1947 */ /* 0x000fea0003800000 */
[----:B------:R-:W-:Y:S04]  /*69c0*/  SHF.L.U32 R3, R104, 0x1f, RZ ;  /* 0x0000001f68037819 */ /* 0x000fe800000006ff */
[----:B------:R-:W1:Y:S02]  /*69d0*/  SYNCS.PHASECHK.TRANS64.TRYWAIT P1, [R0+URZ+0x220], R3 ;  /* 0x00022003000075a7 */ /* 0x000e6400080211ff */
[----:B-1----:R-:W-:Y:S05]  /*69e0*/  @!P1 BRA `(.L_x_121) ;  /* 0x0000002c00c09947 */ /* 0x002fea0003800000 */
.L_x_120:
[----:B------:R-:W-:Y:S05]  /*69f0*/  BSYNC B0 ;  /* 0x0000000000007941 */ /* 0x000fea0003800000 */
.L_x_119:
[----:B------:R-:W-:Y:S01]  /*6a00*/  ISETP.NE.AND P1, PT, R124, RZ, PT ;  /* 0x000000ff7c00720c */ /* 0x000fe20003f25270 */
[----:B-1----:R-:W-:Y:S02]  /*6a10*/  VIADD R3, R0, 0x230 ;  /* 0x0000023000037836 */ /* 0x002fe40000000000 */
[----:B------:R-:W-:Y:S02]  /*6a20*/  IMAD.U32 R0, RZ, RZ, UR37 ;  /* 0x00000025ff007e24 */ /* 0x000fe4000f8e00ff */
[----:B------:R-:W-:Y:S03]  /*6a30*/  VIADD R105, R105, 0x1 ;  /* 0x0000000169697836 */ /* 0x000fe60000000000 */
[----:B------:R-:W-:Y:S05]  /*6a40*/  PRMT R0, R0, 0x654, R3 ;  /* 0x0000065400007816 */ /* 0x000fea0000000003 */
[----:B------:R1:W3:Y:S04]  /*6a50*/  @P1 LDS.128 R80, [R5+UR49+0x400] ;  /* 0x0004003105501984 */ /* 0x0002e80008000c00 */
[----:B------:R1:W1:Y:S01]  /*6a60*/  @P1 LDS.128 R84, [R4+0x410] ;  /* 0x0004100004541984 */ /* 0x0002620000000c00 */
[C---:B------:R-:W-:Y:S01]  /*6a70*/  ISETP.NE.AND P1, PT, R105.reuse, 0x2, PT ;  /* 0x000000026900780c */ /* 0x040fe20003f25270 */
[----:B------:R-:W-:Y:S01]  /*6a80*/  @!PT LDS RZ, [RZ] ;  /* 0x00000000fffff984 */ /* 0x000fe20000000800 */
[----:B------:R-:W-:Y:S01]  /*6a90*/  @!PT LDS RZ, [RZ] ;  /* 0x00000000fffff984 */ /* 0x000fe20000000800 */
[----:B------:R-:W-:Y:S01]  /*6aa0*/  @!PT LDS RZ, [RZ] ;  /* 0x00000000fffff984 */ /* 0x000fe20000000800 */
[----:B------:R-:W-:Y:S01]  /*6ab0*/  @!PT LDS RZ, [RZ] ;  /* 0x00000000fffff984 */ /* 0x000fe20000000800 */
[----:B------:R5:W-:Y:S06]  /*6ac0*/  MEMBAR.ALL.CTA ;  /* 0x0000000000007992 */ /* 0x000bec0000008000 */
[----:B-----5:R-:W5:Y:S01]  /*6ad0*/  FENCE.VIEW.ASYNC.S ;  /* 0x00000000000073c6 */ /* 0x020f620000000000 */
[----:B------:R-:W-:Y:S02]  /*6ae0*/  SEL R3, RZ, 0x1, P1 ;  /* 0x00000001ff037807 */ /* 0x000fe40000800000 */
[----:B------:R-:W-:Y:S02]  /*6af0*/  SEL R105, R105, RZ, P1 ;  /* 0x000000ff69697207 */ /* 0x000fe40000800000 */
[----:B------:R-:W-:Y:S01]  /*6b00*/  LOP3.LUT R104, R104, R3, RZ, 0x3c, !PT ;  /* 0x0000000368687212 */ /* 0x000fe200078e3cff */
[----:B-----5:R1:W-:Y:S06]  /*6b10*/  SYNCS.ARRIVE.TRANS64.RED.A1T0 RZ, [R0+URZ], RZ ;  /* 0x000000ff00ff79a7 */ /* 0x0203ec00081004ff */
.L_x_118:
[----:B------:R-:W-:Y:S05]  /*6b20*/  BSYNC B1 ;  /* 0x0000000000017941 */ /* 0x000fea0003800000 */
.L_x_117:
[----:B-1----:R-:W-:Y:S04]  /*6b30*/  SHF.R.U32.HI R0, RZ, 0x15, R48 ;  /* 0x00000015ff007819 */ /* 0x002fe80000011630 */
[----:B------:R-:W-:Y:S01]  /*6b40*/  LOP3.LUT P1, RZ, R0, 0x3, R101, 0x48, !PT ;  /* 0x0000000300ff7812 */ /* 0x000fe20007824865 */
[----:B------:R-:W-:Y:S01]  /*6b50*/  @!UPT UIADD3 URZ, UPT, UPT, URZ, URZ, URZ ;  /* 0x000000fffffff290 */ /* 0x000fe2000fffe0ff */
[----:B----4-:R-:W-:Y:S11]  /*6b60*/  @P0 BRA `(.L_x_122) ;  /* 0x0000000000080947 */ /* 0x010ff60003800000 */
[----:B------:R-:W1:Y:S02]  /*6b70*/  SYNCS.PHASECHK.TRANS64.TRYWAIT P0, [R113+URZ+0x270], R2 ;  /* 0x00027002710075a7 */ /* 0x000e6400080011ff */
[----:B-1----:R-:W-:Y:S05]  /*6b80*/  @!P0 BRA `(.L_x_123) ;  /* 0x0000002c006c8947 */ /* 0x002fea0003800000 */
.L_x_122:
[----:B------:R-:W-:Y:S05]  /*6b90*/  @!P1 BRA `(.L_x_124) ;  /* 0x0000000000409947 */ /* 0x000fea0003800000 */
[----:B------:R-:W4:Y:S01]  /*6ba0*/  LDCU.64 UR8, c[0x4][0x70] ;  /* 0x01000e00ff0877ac */ /* 0x000f220008000a00 */
[----:B------:R-:W-:Y:S01]  /*6bb0*/  MOV R3, 0x0 ;  /* 0x0000000000037802 */ /* 0x000fe20000000f00 */
[----:B------:R-:W-:Y:S02]  /*6bc0*/  HFMA2 R12, -RZ, RZ, 0, 5.9604644775390625e-08 ;  /* 0x00000001ff0c7431 */ /* 0x000fe400000001ff */
[----:B------:R-:W-:Y:S02]  /*6bd0*/  IMAD.MOV.U32 R8, RZ, RZ, 0x192 ;  /* 0x00000192ff087424 */ /* 0x000fe400078e00ff */
[----:B------:R-:W-:Y:S01]  /*6be0*/  IMAD.MOV.U32 R13, RZ, RZ, RZ ;  /* 0x000000ffff0d7224 */ /* 0x000fe200078e00ff */
[----:B------:R-:W5:Y:S01]  /*6bf0*/  LDCU.64 UR6, c[0x4][0x78] ;  /* 0x01000f00ff0677ac */ /* 0x000f620008000a00 */
[----:B-1----:R-:W1:Y:S01]  /*6c00*/  LDC.64 R2, c[0x4][R3] ;  /* 0x0100000003027b82 */ /* 0x002e620000000a00 */
[----:B------:R-:W2:Y:S01]  /*6c10*/  LDCU.64 UR4, c[0x4][0x10] ;  /* 0x01000200ff0477ac */ /* 0x000ea20008000a00 */
[----:B----4-:R-:W-:Y:S01]  /*6c20*/  MOV R5, UR9 ;  /* 0x0000000900057c02 */ /* 0x010fe20008000f00 */
[----:B------:R-:W-:Y:S01]  /*6c30*/  IMAD.U32 R4, RZ, RZ, UR8 ;  /* 0x00000008ff047e24 */ /* 0x000fe2000f8e00ff */
[----:B-----5:R-:W-:Y:S01]  /*6c40*/  MOV R7, UR7 ;  /* 0x0000000700077c02 */ /* 0x020fe20008000f00 */
[----:B------:R-:W-:Y:S01]  /*6c50*/  IMAD.U32 R6, RZ, RZ, UR6 ;  /* 0x00000006ff067e24 */ /* 0x000fe2000f8e00ff */
[----:B--2---:R-:W-:Y:S01]  /*6c60*/  MOV R11, UR5 ;  /* 0x00000005000b7c02 */ /* 0x004fe20008000f00 */
[----:B------:R-:W-:Y:S02]  /*6c70*/  IMAD.U32 R10, RZ, RZ, UR4 ;  /* 0x00000004ff0a7e24 */ /* 0x000fe4000f8e00ff */
[----:B------:R-:W-:Y:S07]  /*6c80*/  LEPC R20, `(.L_x_124) ;  /* 0x000000001014794e */ /* 0x000fee0000000000 */
[----:B-1-3--:R-:W-:Y:S05]  /*6c90*/  CALL.ABS.NOINC R2 ;  /* 0x0000000002007343 */ /* 0x00afea0003c00000 */
.L_x_124:
[-C--:B---3--:R-:W-:Y:S01]  /*6ca0*/  F2FP.F16.E4M3.UNPACK_B R51, R80.reuse ;  /* 0x00000050ff33723e */ /* 0x088fe200020006ff */
[----:B------:R-:W-:Y:S05]  /*6cb0*/  WARPSYNC.ALL ;  /* 0x0000000000007948 */ /* 0x000fea0003800000 */
[----:B------:R-:W-:Y:S01]  /*6cc0*/  R2UR UR4, R48 ;  /* 0x00000000300472ca */ /* 0x000fe200000e0000 */
[--C-:B------:R-:W-:Y:S01]  /*6cd0*/  HADD2.F32 R50, -RZ, R51.reuse.H0_H0 ;  /* 0x20000033ff327230 */ /* 0x100fe20000004100 */
[----:B------:R-:W-:Y:S01]  /*6ce0*/  F2FP.F16.E4M3.UNPACK_B R53, R80.H1 ;  /* 0x00000050ff35723e */ /* 0x000fe200030006ff */
[----:B------:R-:W-:Y:S01]  /*6cf0*/  HADD2.F32 R51, -RZ, R51.H1_H1 ;  /* 0x30000033ff337230 */ /* 0x000fe20000004100 */
[-C--:B------:R-:W-:Y:S01]  /*6d00*/  F2FP.F16.E4M3.UNPACK_B R55, R81.reuse ;  /* 0x00000051ff37723e */ /* 0x080fe200020006ff */
[----:B------:R-:W-:Y:S01]  /*6d10*/  BSSY.RECONVERGENT B0, `(.L_x_125) ;  /* 0x0000099000007945 */ /* 0x000fe20003800200 */
[----:B------:R-:W-:Y:S01]  /*6d20*/  F2FP.F16.E4M3.UNPACK_B R57, R81.H1 ;  /* 0x00000051ff39723e */ /* 0x000fe200030006ff */
[--C-:B------:R-:W-:Y:S01]  /*6d30*/  HADD2.F32 R52, -RZ, R53.reuse.H0_H0 ;  /* 0x20000035ff347230 */ /* 0x100fe20000004100 */
[-C--:B------:R-:W-:Y:S01]  /*6d40*/  F2FP.F16.E4M3.UNPACK_B R59, R82.reuse ;  /* 0x00000052ff3b723e */ /* 0x080fe200020006ff */
[----:B------:R-:W-:Y:S01]  /*6d50*/  HADD2.F32 R54, -RZ, R53.H1_H1 ;  /* 0x30000035ff367230 */ /* 0x000fe20000004100 */
[----:B------:R-:W-:Y:S01]  /*6d60*/  F2FP.F16.E4M3.UNPACK_B R61, R82.H1 ;  /* 0x00000052ff3d723e */ /* 0x000fe200030006ff */
[--C-:B------:R-:W-:Y:S01]  /*6d70*/  HADD2.F32 R53, -RZ, R55.reuse.H0_H0 ;  /* 0x20000037ff357230 */ /* 0x100fe20000004100 */
[-C--:B------:R-:W-:Y:S01]  /*6d80*/  F2FP.F16.E4M3.UNPACK_B R63, R83.reuse ;  /* 0x00000053ff3f723e */ /* 0x080fe200020006ff */
[----:B------:R-:W-:Y:S01]  /*6d90*/  LDTM.16dp32bit_t0_t15.x32 R4, tmem[UR4] ;  /* 0x00000004000479ee */ /* 0x000fe20008a80000 */
[----:B------:R-:W2:Y:S01]  /*6da0*/  LDTM.16dp32bit_t16_t31.x32 R4, tmem[UR4+0x20] ;  /* 0x00002004000479ee */ /* 0x000ea20008aa0000 */
[----:B------:R-:W-:Y:S01]  /*6db0*/  SHF.L.U32 R125, R102, 0x4, RZ ;  /* 0x00000004667d7819 */ /* 0x000fe200000006ff */
[----:B------:R-:W-:Y:S01]  /*6dc0*/  HADD2.F32 R56, -RZ, R55.H1_H1 ;  /* 0x30000037ff387230 */ /* 0x000fe20000004100 */
[----:B------:R-:W-:Y:S01]  /*6dd0*/  ISETP.NE.AND P6, PT, R114, RZ, PT ;  /* 0x000000ff7200720c */ /* 0x000fe20003fc5270 */
[----:B------:R-:W-:Y:S01]  /*6de0*/  HADD2.F32 R60, -RZ, R59.H1_H1 ;  /* 0x3000003bff3c7230 */ /* 0x000fe20000004100 */
[----:B------:R-:W-:Y:S01]  /*6df0*/  IADD3 R114, PT, PT, R100, UR49, RZ ;  /* 0x0000003164727c10 */ /* 0x000fe2000fffe0ff */
[----:B------:R-:W-:Y:S01]  /*6e00*/  HADD2.F32 R64, -RZ, R63.H1_H1 ;  /* 0x3000003fff407230 */ /* 0x000fe20000004100 */
[----:B------:R-:W-:Y:S01]  /*6e10*/  F2FP.F16.E4M3.UNPACK_B R65, R83.H1 ;  /* 0x00000053ff41723e */ /* 0x000fe200030006ff */
[--C-:B------:R-:W-:Y:S01]  /*6e20*/  HADD2.F32 R55, -RZ, R57.reuse.H0_H0 ;  /* 0x20000039ff377230 */ /* 0x100fe20000004100 */
[----:B------:R-:W-:Y:S01]  /*6e30*/  IADD3 R114, PT, PT, R114, R125, RZ ;  /* 0x0000007d72727210 */ /* 0x000fe20007ffe0ff */
[----:B------:R-:W-:Y:S01]  /*6e40*/  HADD2.F32 R58, -RZ, R57.H1_H1 ;  /* 0x30000039ff3a7230 */ /* 0x000fe20000004100 */
[-C--:B------:R-:W-:Y:S01]  /*6e50*/  F2FP.F16.E4M3.UNPACK_B R67, R84.reuse ;  /* 0x00000054ff43723e */ /* 0x080fe200020006ff */
[----:B------:R-:W-:Y:S01]  /*6e60*/  HADD2.F32 R57, -RZ, R59.H0_H0 ;  /* 0x2000003bff397230 */ /* 0x000fe20000004100 */
[----:B------:R-:W-:Y:S01]  /*6e70*/  F2FP.F16.E4M3.UNPACK_B R69, R84.H1 ;  /* 0x00000054ff45723e */ /* 0x000fe200030006ff */
[----:B------:R-:W-:Y:S01]  /*6e80*/  HADD2.F32 R59, -RZ, R61.H0_H0 ;  /* 0x2000003dff3b7230 */ /* 0x000fe20000004100 */
[-C--:B------:R-:W-:Y:S01]  /*6e90*/  F2FP.F16.E4M3.UNPACK_B R71, R85.reuse ;  /* 0x00000055ff47723e */ /* 0x080fe200020006ff */
[----:B------:R-:W-:Y:S01]  /*6ea0*/  HADD2.F32 R68, -RZ, R67.H1_H1 ;  /* 0x30000043ff447230 */ /* 0x000fe20000004100 */
[----:B------:R-:W-:Y:S01]  /*6eb0*/  F2FP.F16.E4M3.UNPACK_B R73, R85.H1 ;  /* 0x00000055ff49723e */ /* 0x000fe200030006ff */
[----:B------:R-:W-:Y:S01]  /*6ec0*/  HADD2.F32 R62, -RZ, R61.H1_H1 ;  /* 0x3000003dff3e7230 */ /* 0x000fe20000004100 */
[-C--:B------:R-:W-:Y:S01]  /*6ed0*/  F2FP.F16.E4M3.UNPACK_B R75, R86.reuse ;  /* 0x00000056ff4b723e */ /* 0x080fe200020006ff */
[----:B------:R-:W-:Y:S01]  /*6ee0*/  HADD2.F32 R61, -RZ, R63.H0_H0 ;  /* 0x2000003fff3d7230 */ /* 0x000fe20000004100 */
[----:B------:R-:W-:Y:S01]  /*6ef0*/  F2FP.F16.E4M3.UNPACK_B R77, R86.H1 ;  /* 0x00000056ff4d723e */ /* 0x000fe200030006ff */
[----:B------:R-:W-:Y:S01]  /*6f00*/  HADD2.F32 R72, -RZ, R71.H1_H1 ;  /* 0x30000047ff487230 */ /* 0x000fe20000004100 */
[----:B------:R-:W-:Y:S01]  /*6f10*/  F2FP.F16.E4M3.UNPACK_B R79, R87.H1 ;  /* 0x00000057ff4f723e */ /* 0x000fe200030006ff */
[C---:B--2---:R-:W-:Y:S01]  /*6f20*/  FMUL R0, R47.reuse, R4 ;  /* 0x000000042f007220 */ /* 0x044fe20000400000 */
[C---:B-1----:R-:W-:Y:S01]  /*6f30*/  FMUL R2, R47.reuse, R5 ;  /* 0x000000052f027220 */ /* 0x042fe20000400000 */
[C---:B------:R-:W-:Y:S01]  /*6f40*/  FMUL R4, R47.reuse, R8 ;  /* 0x000000082f047220 */ /* 0x040fe20000400000 */
[----:B------:R-:W-:Y:S01]  /*6f50*/  FMUL R5, R47, R9 ;  /* 0x000000092f057220 */ /* 0x000fe20000400000 */
[C---:B------:R-:W-:Y:S01]  /*6f60*/  FFMA R0, R49.reuse, R50, R0 ;  /* 0x0000003231007223 */ /* 0x040fe20000000000 */
[----:B------:R-:W-:Y:S01]  /*6f70*/  FFMA R2, R49, R51, R2 ;  /* 0x0000003331027223 */ /* 0x000fe20000000002 */
[C---:B------:R-:W-:Y:S01]  /*6f80*/  FMUL R8, R47.reuse, R12 ;  /* 0x0000000c2f087220 */ /* 0x040fe20000400000 */
[C---:B------:R-:W-:Y:S01]  /*6f90*/  FMUL R9, R47.reuse, R13 ;  /* 0x0000000d2f097220 */ /* 0x040fe20000400000 */
[C---:B------:R-:W-:Y:S01]  /*6fa0*/  FMUL R12, R47.reuse, R16 ;  /* 0x000000102f0c7220 */ /* 0x040fe20000400000 */
[C---:B------:R-:W-:Y:S01]  /*6fb0*/  FMUL R13, R47.reuse, R17 ;  /* 0x000000112f0d7220 */ /* 0x040fe20000400000 */
[C---:B------:R-:W-:Y:S01]  /*6fc0*/  FMUL R16, R47.reuse, R20 ;  /* 0x000000142f107220 */ /* 0x040fe20000400000 */
[C---:B------:R-:W-:Y:S01]  /*6fd0*/  FMUL R17, R47.reuse, R21 ;  /* 0x000000152f117220 */ /* 0x040fe20000400000 */
[C---:B------:R-:W-:Y:S01]  /*6fe0*/  FMUL R20, R47.reuse, R24 ;  /* 0x000000182f147220 */ /* 0x040fe20000400000 */
[C---:B------:R-:W-:Y:S01]  /*6ff0*/  FMUL R21, R47.reuse, R25 ;  /* 0x000000192f157220 */ /* 0x040fe20000400000 */
[----:B------:R-:W-:Y:S02]  /*7000*/  HADD2.F32 R76, -RZ, R75.H1_H1 ;  /* 0x3000004bff4c7230 */ /* 0x000fe40000004100 */
[C---:B------:R-:W-:Y:S01]  /*7010*/  FMUL R24, R47.reuse, R28 ;  /* 0x0000001c2f187220 */ /* 0x040fe20000400000 */
[C---:B------:R-:W-:Y:S01]  /*7020*/  FMUL R25, R47.reuse, R29 ;  /* 0x0000001d2f197220 */ /* 0x040fe20000400000 */
[C---:B------:R-:W-:Y:S01]  /*7030*/  FMUL R28, R47.reuse, R32 ;  /* 0x000000202f1c7220 */ /* 0x040fe20000400000 */
[C---:B------:R-:W-:Y:S01]  /*7040*/  FMUL R29, R47.reuse, R33 ;  /* 0x000000212f1d7220 */ /* 0x040fe20000400000 */
[C---:B------:R-:W-:Y:S01]  /*7050*/  FMUL R3, R47.reuse, R6 ;  /* 0x000000062f037220 */ /* 0x040fe20000400000 */
[C---:B------:R-:W-:Y:S01]  /*7060*/  FMUL R7, R47.reuse, R7 ;  /* 0x000000072f077220 */ /* 0x040fe20000400000 */
[C---:B------:R-:W-:Y:S01]  /*7070*/  FMUL R6, R47.reuse, R10 ;  /* 0x0000000a2f067220 */ /* 0x040fe20000400000 */
[----:B------:R-:W-:Y:S01]  /*7080*/  FMUL R11, R47, R11 ;  /* 0x0000000b2f0b7220 */ /* 0x000fe20000400000 */
[C---:B------:R-:W-:Y:S01]  /*7090*/  FFMA R3, R49.reuse, R52, R3 ;  /* 0x0000003431037223 */ /* 0x040fe20000000003 */
[C---:B------:R-:W-:Y:S01]  /*70a0*/  FFMA R7, R49.reuse, R54, R7 ;  /* 0x0000003631077223 */ /* 0x040fe20000000007 */
[C---:B------:R-:W-:Y:S01]  /*70b0*/  FFMA R4, R49.reuse, R53, R4 ;  /* 0x0000003531047223 */ /* 0x040fe20000000004 */
[----:B------:R-:W-:Y:S01]  /*70c0*/  F2FP.F16.E4M3.UNPACK_B R50, R87 ;  /* 0x00000057ff32723e */ /* 0x000fe200020006ff */
[C---:B------:R-:W-:Y:S01]  /*70d0*/  FFMA R5, R49.reuse, R56, R5 ;  /* 0x0000003831057223 */ /* 0x040fe20000000005 */
[----:B------:R-:W-:Y:S01]  /*70e0*/  FFMA R6, R49, R55, R6 ;  /* 0x0000003731067223 */ /* 0x000fe20000000006 */
[----:B------:R-:W-:Y:S01]  /*70f0*/  F2FP.SATFINITE.E4M3.F32.PACK_AB_MERGE_C R117, R7, R3, RZ ;  /* 0x000000030775723e */ /* 0x000fe200048070ff */
[C---:B------:R-:W-:Y:S01]  /*7100*/  FFMA R11, R49.reuse, R58, R11 ;  /* 0x0000003a310b7223 */ /* 0x040fe2000000000b */
[C---:B------:R-:W-:Y:S01]  /*7110*/  FFMA R8, R49.reuse, R57, R8 ;  /* 0x0000003931087223 */ /* 0x040fe20000000008 */
[----:B------:R-:W-:Y:S01]  /*7120*/  ISETP.NE.AND P0, PT, R110, RZ, PT ;  /* 0x000000ff6e00720c */ /* 0x000fe20003f05270 */
[----:B------:R-:W-:Y:S01]  /*7130*/  FFMA R9, R49, R60, R9 ;  /* 0x0000003c31097223 */ /* 0x000fe20000000009 */
[----:B------:R-:W-:Y:S01]  /*7140*/  F2FP.SATFINITE.E4M3.F32.PACK_AB_MERGE_C R116, R2, R0, R117 ;  /* 0x000000000274723e */ /* 0x000fe20004807075 */
[--C-:B------:R-:W-:Y:S01]  /*7150*/  HADD2.F32 R51, -RZ, R50.reuse.H0_H0 ;  /* 0x20000032ff337230 */ /* 0x100fe20000004100 */
[----:B------:R-:W-:Y:S01]  /*7160*/  F2FP.SATFINITE.E4M3.F32.PACK_AB_MERGE_C R117, R11, R6, RZ ;  /* 0x000000060b75723e */ /* 0x000fe200048070ff */
[----:B------:R-:W-:Y:S02]  /*7170*/  HADD2.F32 R50, -RZ, R50.H1_H1 ;  /* 0x30000032ff327230 */ /* 0x000fe40000004100 */
[C---:B------:R-:W-:Y:S01]  /*7180*/  FMUL R10, R47.reuse, R14 ;  /* 0x0000000e2f0a7220 */ /* 0x040fe20000400000 */
[----:B------:R-:W-:Y:S01]  /*7190*/  FMUL R15, R47, R15 ;  /* 0x0000000f2f0f7220 */ /* 0x000fe20000400000 */
[--C-:B------:R-:W-:Y:S01]  /*71a0*/  HADD2.F32 R63, -RZ, R65.reuse.H0_H0 ;  /* 0x20000041ff3f7230 */ /* 0x100fe20000004100 */
[----:B------:R-:W-:Y:S01]  /*71b0*/  F2FP.SATFINITE.E4M3.F32.PACK_AB_MERGE_C R117, R5, R4, R117 ;  /* 0x000000040575723e */ /* 0x000fe20004807075 */
[C---:B------:R-:W-:Y:S01]  /*71c0*/  FFMA R10, R49.reuse, R59, R10 ;  /* 0x0000003b310a7223 */ /* 0x040fe2000000000a */
[C---:B------:R-:W-:Y:S01]  /*71d0*/  FFMA R15, R49.reuse, R62, R15 ;  /* 0x0000003e310f7223 */ /* 0x040fe2000000000f */
[C---:B------:R-:W-:Y:S01]  /*71e0*/  FFMA R12, R49.reuse, R61, R12 ;  /* 0x0000003d310c7223 */ /* 0x040fe2000000000c */
[----:B------:R-:W-:Y:S01]  /*71f0*/  FFMA R13, R49, R64, R13 ;  /* 0x00000040310d7223 */ /* 0x000fe2000000000d */
[----:B------:R-:W-:Y:S02]  /*7200*/  HADD2.F32 R66, -RZ, R65.H1_H1 ;  /* 0x30000041ff427230 */ /* 0x000fe40000004100 */
[C---:B------:R-:W-:Y:S01]  /*7210*/  FMUL R14, R47.reuse, R18 ;  /* 0x000000122f0e7220 */ /* 0x040fe20000400000 */
[----:B------:R-:W-:Y:S02]  /*7220*/  HADD2.F32 R65, -RZ, R67.H0_H0 ;  /* 0x20000043ff417230 */ /* 0x000fe40000004100 */
[----:B------:R-:W-:Y:S01]  /*7230*/  FMUL R19, R47, R19 ;  /* 0x000000132f137220 */ /* 0x000fe20000400000 */
[--C-:B------:R-:W-:Y:S02]  /*7240*/  HADD2.F32 R67, -RZ, R69.reuse.H0_H0 ;  /* 0x20000045ff437230 */ /* 0x100fe40000004100 */
[----:B------:R-:W-:Y:S01]  /*7250*/  FFMA R14, R49, R63, R14 ;  /* 0x0000003f310e7223 */ /* 0x000fe2000000000e */
[----:B------:R-:W-:Y:S02]  /*7260*/  HADD2.F32 R70, -RZ, R69.H1_H1 ;  /* 0x30000045ff467230 */ /* 0x000fe40000004100 */
[----:B------:R-:W-:Y:S01]  /*7270*/  FMUL R18, R47, R22 ;  /* 0x000000162f127220 */ /* 0x000fe20000400000 */
[----:B------:R-:W-:Y:S02]  /*7280*/  HADD2.F32 R69, -RZ, R71.H0_H0 ;  /* 0x20000047ff457230 */ /* 0x000fe40000004100 */
[----:B------:R-:W-:Y:S01]  /*7290*/  FFMA R19, R49, R66, R19 ;  /* 0x0000004231137223 */ /* 0x000fe20000000013 */
[----:B------:R-:W-:Y:S01]  /*72a0*/  FMUL R23, R47, R23 ;  /* 0x000000172f177220 */ /* 0x000fe20000400000 */
[C---:B------:R-:W-:Y:S01]  /*72b0*/  FFMA R16, R49.reuse, R65, R16 ;  /* 0x0000004131107223 */ /* 0x040fe20000000010 */
[C---:B------:R-:W-:Y:S01]  /*72c0*/  FFMA R17, R49.reuse, R68, R17 ;  /* 0x0000004431117223 */ /* 0x040fe20000000011 */
        /* <DEDUP_REMOVED lines=23> */
[----:B------:R-:W-:Y:S01]  /*7440*/  F2FP.SATFINITE.E4M3.F32.PACK_AB_MERGE_C R118, R15, R10, RZ ;  /* 0x0000000a0f76723e */ /* 0x000fe200048070ff */
[----:B------:R-:W-:Y:S01]  /*7450*/  FFMA R28, R49, R51, R28 ;  /* 0x00000033311c7223 */ /* 0x000fe2000000001c */
[----:B------:R-:W-:Y:S01]  /*7460*/  F2FP.SATFINITE.E4M3.F32.PACK_AB_MERGE_C R119, R19, R14, RZ ;  /* 0x0000000e1377723e */ /* 0x000fe200048070ff */
[C---:B------:R-:W-:Y:S01]  /*7470*/  FFMA R29, R49.reuse, R50, R29 ;  /* 0x00000032311d7223 */ /* 0x040fe2000000001d */
[C---:B------:R-:W-:Y:S01]  /*7480*/  FFMA R30, R49.reuse, R77, R30 ;  /* 0x0000004d311e7223 */ /* 0x040fe2000000001e */
[----:B------:R-:W-:Y:S01]  /*7490*/  FFMA R35, R49, R52, R35 ;  /* 0x0000003431237223 */ /* 0x000fe20000000023 */
[----:B------:R-:W-:Y:S02]  /*74a0*/  F2FP.SATFINITE.E4M3.F32.PACK_AB_MERGE_C R118, R9, R8, R118 ;  /* 0x000000080976723e */ /* 0x000fe40004807076 */
[----:B------:R-:W-:Y:S02]  /*74b0*/  F2FP.SATFINITE.E4M3.F32.PACK_AB_MERGE_C R119, R13, R12, R119 ;  /* 0x0000000c0d77723e */ /* 0x000fe40004807077 */
[----:B------:R-:W-:Y:S02]  /*74c0*/  F2FP.SATFINITE.E4M3.F32.PACK_AB_MERGE_C R120, R23, R18, RZ ;  /* 0x000000121778723e */ /* 0x000fe400048070ff */
[----:B------:R-:W-:Y:S01]  /*74d0*/  F2FP.SATFINITE.E4M3.F32.PACK_AB_MERGE_C R121, R27, R22, RZ ;  /* 0x000000161b79723e */ /* 0x000fe200048070ff */
[----:B------:R1:W-:Y:S01]  /*74e0*/  STS.128 [R100+UR49+0x2400], R116 ;  /* 0x0024007464007988 */ /* 0x0003e20008000c31 */
[----:B------:R-:W-:Y:S02]  /*74f0*/  F2FP.SATFINITE.E4M3.F32.PACK_AB_MERGE_C R122, R31, R26, RZ ;  /* 0x0000001a1f7a723e */ /* 0x000fe400048070ff */
[----:B------:R-:W-:Y:S02]  /*7500*/  F2FP.SATFINITE.E4M3.F32.PACK_AB_MERGE_C R123, R35, R30, RZ ;  /* 0x0000001e237b723e */ /* 0x000fe400048070ff */
[----:B------:R-:W-:Y:S02]  /*7510*/  F2FP.SATFINITE.E4M3.F32.PACK_AB_MERGE_C R120, R17, R16, R120 ;  /* 0x000000101178723e */ /* 0x000fe40004807078 */
[----:B------:R-:W-:Y:S02]  /*7520*/  F2FP.SATFINITE.E4M3.F32.PACK_AB_MERGE_C R121, R21, R20, R121 ;  /* 0x000000141579723e */ /* 0x000fe40004807079 */
[----:B------:R-:W-:Y:S02]  /*7530*/  F2FP.SATFINITE.E4M3.F32.PACK_AB_MERGE_C R122, R25, R24, R122 ;  /* 0x00000018197a723e */ /* 0x000fe4000480707a */
[----:B------:R-:W-:Y:S02]  /*7540*/  F2FP.SATFINITE.E4M3.F32.PACK_AB_MERGE_C R123, R29, R28, R123 ;  /* 0x0000001c1d7b723e */ /* 0x000fe4000480707b */
[----:B------:R-:W-:Y:S02]  /*7550*/  LEA R32, R105, UR49, 0x3 ;  /* 0x0000003169207c11 */ /* 0x000fe4000f8e18ff */
[----:B------:R-:W-:Y:S01]  /*7560*/  @P6 SHF.L.U32 R33, R104, 0x1f, RZ ;  /* 0x0000001f68216819 */ /* 0x000fe200000006ff */
[----:B------:R1:W-:Y:S01]  /*7570*/  STS.128 [R114+0x2410], R120 ;  /* 0x0024107872007388 */ /* 0x0003e20000000c00 */
[----:B------:R-:W-:Y:S01]  /*7580*/  @!PT LDS RZ, [RZ] ;  /* 0x00000000fffff984 */ /* 0x000fe20000000800 */
[----:B------:R-:W-:Y:S01]  /*7590*/  @!PT LDS RZ, [RZ] ;  /* 0x00000000fffff984 */ /* 0x000fe20000000800 */
[----:B------:R-:W-:Y:S01]  /*75a0*/  @!PT LDS RZ, [RZ] ;  /* 0x00000000fffff984 */ /* 0x000fe20000000800 */
[----:B------:R-:W-:Y:S01]  /*75b0*/  @!PT LDS RZ, [RZ] ;  /* 0x00000000fffff984 */ /* 0x000fe20000000800 */
[----:B------:R2:W-:Y:S07]  /*75c0*/  MEMBAR.ALL.CTA ;  /* 0x0000000000007992 */ /* 0x0005ee0000008000 */
[----:B--2---:R-:W2:Y:S02]  /*75d0*/  FENCE.VIEW.ASYNC.S ;  /* 0x00000000000073c6 */ /* 0x004ea40000000000 */
[----:B--2---:R-:W-:Y:S06]  /*75e0*/  BAR.SYNC.DEFER_BLOCKING 0x1, 0x80 ;  /* 0x0042000000007b1d */ /* 0x004fec0000010000 */
[----:B------:R-:W-:Y:S05]  /*75f0*/  @P0 BRA `(.L_x_126) ;  /* 0x0000000000280947 */ /* 0x000fea0003800000 */
[----:B------:R-:W-:Y:S02]  /*7600*/  UIADD3 UR4, UPT, UPT, UR49, 0x2400, URZ ;  /* 0x0000240031047890 */ /* 0x000fe4000fffe0ff */
[----:B------:R-:W-:Y:S01]  /*7610*/  UIADD3 UR6, UP0, UPT, UR52, 0x680, URZ ;  /* 0x0000068034067890 */ /* 0x000fe2000ff1e0ff */
[----:B------:R-:W-:Y:S03]  /*7620*/  UMOV UR43, UR36 ;  /* 0x00000024002b7c82 */ /* 0x000fe60008000000 */
[----:B------:R-:W-:Y:S01]  /*7630*/  MOV R109, UR4 ;  /* 0x00000004006d7c02 */ /* 0x000fe20008000f00 */
[----:B------:R-:W-:Y:S03]  /*7640*/  UIADD3.X UR7, UPT, UPT, URZ, UR53, URZ, UP0, !UPT ;  /* 0x00000035ff077290 */ /* 0x000fe600087fe4ff */
[----:B------:R-:W-:Y:S11]  /*7650*/  R2UR UR40, R109 ;  /* 0x000000006d2872ca */ /* 0x000ff600000e0000 */
[----:B------:R-:W-:Y:S02]  /*7660*/  @!UPT UIADD3 URZ, UPT, UPT, URZ, URZ, URZ ;  /* 0x000000fffffff290 */ /* 0x000fe4000fffe0ff */
[----:B------:R2:W-:Y:S01]  /*7670*/  UTMASTG.3D [UR40], [UR6] ;  /* 0x00000028060073b5 */ /* 0x0005e20008010000 */
[----:B------:R0:W-:Y:S01]  /*7680*/  UTMACMDFLUSH ;  /* 0x00000000000079b7 */ /* 0x0001e20000000000 */
[----:B--2---:R-:W-:Y:S04]  /*7690*/  DEPBAR.LE SB0, 0x1 ;  /* 0x000080400000791a */ /* 0x004fe80000000000 */
.L_x_126:
[----:B------:R-:W-:Y:S05]  /*76a0*/  BSYNC.RECONVERGENT B0 ;  /* 0x0000000000007941 */ /* 0x000fea0003800200 */
.L_x_125:
[----:B------:R-:W-:Y:S06]  /*76b0*/  BAR.SYNC.DEFER_BLOCKING 0x1, 0x80 ;  /* 0x0042000000007b1d */ /* 0x000fec0000010000 */
[----:B------:R-:W2:Y:S01]  /*76c0*/  @P6 SYNCS.PHASECHK.TRANS64.TRYWAIT P0, [R32+URZ+0x220], R33 ;  /* 0x00022021200065a7 */ /* 0x000ea200080011ff */
[----:B------:R-:W-:Y:S01]  /*76d0*/  BSSY B1, `(.L_x_127) ;  /* 0x0000020000017945 */ /* 0x000fe20003800000 */
[----:B--2---:R-:W-:Y:S03]  /*76e0*/  @P6 SEL R115, RZ, 0x1, !P0 ;  /* 0x00000001ff736807 */ /* 0x004fe60004000000 */
[----:B------:R-:W-:Y:S05]  /*76f0*/  @!P6 BRA `(.L_x_128) ;  /* 0x000000000074e947 */ /* 0x000fea0003800000 */
[----:B------:R-:W-:Y:S01]  /*7700*/  ISETP.NE.AND P1, PT, R124, RZ, PT ;  /* 0x000000ff7c00720c */ /* 0x000fe20003f25270 */
[----:B------:R-:W-:Y:S01]  /*7710*/  BSSY B0, `(.L_x_129) ;  /* 0x0000009000007945 */ /* 0x000fe20003800000 */
[----:B------:R-:W-:Y:S11]  /*7720*/  ISETP.NE.AND P0, PT, R115, RZ, PT ;  /* 0x000000ff7300720c */ /* 0x000ff60003f05270 */
[----:B------:R-:W-:Y:S05]  /*7730*/  @P1 IMAD R0, R105, 0x1000, R100 ;  /* 0x0000100069001824 */ /* 0x000fea00078e0264 */
[----:B------:R-:W-:Y:S05]  /*7740*/  @P1 IADD3 R2, PT, PT, R0, UR49, RZ ;  /* 0x0000003100021c10 */ /* 0x000fea000fffe0ff */
[----:B------:R-:W-:Y:S01]  /*7750*/  @P1 IMAD.IADD R2, R2, 0x1, R125 ;  /* 0x0000000102021824 */ /* 0x000fe200078e027d */
[----:B------:R-:W-:Y:S06]  /*7760*/  @P0 BRA `(.L_x_130) ;  /* 0x00000000000c0947 */ /* 0x000fec0003800000 */
[----:B------:R-:W-:Y:S04]  /*7770*/  SHF.L.U32 R3, R104, 0x1f, RZ ;  /* 0x0000001f68037819 */ /* 0x000fe800000006ff */
[----:B------:R-:W2:Y:S02]  /*7780*/  SYNCS.PHASECHK.TRANS64.TRYWAIT P0, [R32+URZ+0x220], R3 ;  /* 0x00022003200075a7 */ /* 0x000ea400080011ff */
[----:B--2---:R-:W-:Y:S05]  /*7790*/  @!P0 BRA `(.L_x_131) ;  /* 0x00000020007c8947 */ /* 0x004fea0003800000 */
.L_x_130:
[----:B------:R-:W-:Y:S05]  /*77a0*/  BSYNC B0 ;  /* 0x0000000000007941 */ /* 0x000fea0003800000 */
.L_x_129:
[----:B------:R-:W-:Y:S01]  /*77b0*/  ISETP.NE.AND P0, PT, R124, RZ, PT ;  /* 0x000000ff7c00720c */ /* 0x000fe20003f05270 */
[----:B--2---:R-:W-:Y:S02]  /*77c0*/  VIADD R32, R32, 0x230 ;  /* 0x0000023020207836 */ /* 0x004fe40000000000 */
[----:B------:R-:W-:Y:S02]  /*77d0*/  IMAD.U32 R3, RZ, RZ, UR37 ;  /* 0x00000025ff037e24 */ /* 0x000fe4000f8e00ff */
[----:B------:R-:W-:Y:S03]  /*77e0*/  VIADD R105, R105, 0x1 ;  /* 0x0000000169697836 */ /* 0x000fe60000000000 */
[----:B------:R-:W-:Y:S05]  /*77f0*/  PRMT R3, R3, 0x654, R32 ;  /* 0x0000065403037816 */ /* 0x000fea0000000020 */
[----:B------:R2:W3:Y:S04]  /*7800*/  @P0 LDS.128 R80, [R0+UR49+0x400] ;  /* 0x0004003100500984 */ /* 0x0004e80008000c00 */
[----:B------:R2:W4:Y:S01]  /*7810*/  @P0 LDS.128 R84, [R2+0x410] ;  /* 0x0004100002540984 */ /* 0x0005220000000c00 */
[C---:B------:R-:W-:Y:S01]  /*7820*/  ISETP.NE.AND P0, PT, R105.reuse, 0x2, PT ;  /* 0x000000026900780c */ /* 0x040fe20003f05270 */
[----:B------:R-:W-:Y:S01]  /*7830*/  @!PT LDS RZ, [RZ] ;  /* 0x00000000fffff984 */ /* 0x000fe20000000800 */
[----:B------:R-:W-:Y:S01]  /*7840*/  @!PT LDS RZ, [RZ] ;  /* 0x00000000fffff984 */ /* 0x000fe20000000800 */
[----:B------:R-:W-:Y:S01]  /*7850*/  @!PT LDS RZ, [RZ] ;  /* 0x00000000fffff984 */ /* 0x000fe20000000800 */
[----:B------:R-:W-:Y:S01]  /*7860*/  @!PT LDS RZ, [RZ] ;  /* 0x00000000fffff984 */ /* 0x000fe20000000800 */
[----:B------:R5:W-:Y:S06]  /*7870*/  MEMBAR.ALL.CTA ;  /* 0x0000000000007992 */ /* 0x000bec0000008000 */
[----:B-----5:R-:W5:Y:S01]  /*7880*/  FENCE.VIEW.ASYNC.S ;  /* 0x00000000000073c6 */ /* 0x020f620000000000 */
[----:B------:R-:W-:Y:S01]  /*7890*/  SEL R105, R105, RZ, P0 ;  /* 0x000000ff69697207 */ /* 0x000fe20000000000 */
[----:B-----5:R5:W-:Y:S02]  /*78a0*/  SYNCS.ARRIVE.TRANS64.RED.A1T0 RZ, [R3+URZ], RZ ;  /* 0x000000ff03ff79a7 */ /* 0x020be400081004ff */
[----:B-----5:R-:W-:Y:S04]  /*78b0*/  SEL R3, RZ, 0x1, P0 ;  /* 0x00000001ff037807 */ /* 0x020fe80000000000 */
[----:B--23--:R-:W-:Y:S02]  /*78c0*/  LOP3.LUT R104, R104, R3, RZ, 0x3c, !PT ;  /* 0x0000000368687212 */ /* 0x00cfe400078e3cff */
.L_x_128:
[----:B------:R-:W-:Y:S05]  /*78d0*/  BSYNC B1 ;  /* 0x0000000000017941 */ /* 0x000fea0003800000 */
.L_x_127:
[----:B------:R-:W-:Y:S05]  /*78e0*/  VIADD R0, R48, 0x40 ;  /* 0x0000004030007836 */ /* 0x000fea0000000000 */
[----:B------:R-:W-:Y:S04]  /*78f0*/  SHF.R.U32.HI R0, RZ, 0x15, R0 ;  /* 0x00000015ff007819 */ /* 0x000fe80000011600 */
[----:B------:R-:W-:Y:S11]  /*7900*/  LOP3.LUT P0, RZ, R0, 0x3, R101, 0x48, !PT ;  /* 0x0000000300ff7812 */ /* 0x000ff60007804865 */
[----:B------:R-:W-:Y:S02]  /*7910*/  @!UPT UIADD3 URZ, UPT, UPT, URZ, URZ, URZ ;  /* 0x000000fffffff290 */ /* 0x000fe4000fffe0ff */
[----:B------:R-:W-:Y:S05]  /*7920*/  @!P0 BRA `(.L_x_132) ;  /* 0x0000000000408947 */ /* 0x000fea0003800000 */
[----:B------:R-:W2:Y:S01]  /*7930*/  LDCU.64 UR8, c[0x4][0x70] ;  /* 0x01000e00ff0877ac */ /* 0x000ea20008000a00 */
[----:B------:R-:W-:Y:S01]  /*7940*/  MOV R3, 0x0 ;  /* 0x0000000000037802 */ /* 0x000fe20000000f00 */
[----:B------:R-:W-:Y:S02]  /*7950*/  HFMA2 R12, -RZ, RZ, 0, 5.9604644775390625e-08 ;  /* 0x00000001ff0c7431 */ /* 0x000fe400000001ff */
[----:B------:R-:W-:Y:S02]  /*7960*/  IMAD.MOV.U32 R8, RZ, RZ, 0x192 ;  /* 0x00000192ff087424 */ /* 0x000fe400078e00ff */
[----:B------:R-:W-:Y:S01]  /*7970*/  IMAD.MOV.U32 R13, RZ, RZ, RZ ;  /* 0x000000ffff0d7224 */ /* 0x000fe200078e00ff */
[----:B------:R-:W3:Y:S01]  /*7980*/  LDCU.64 UR6, c[0x4][0x78] ;  /* 0x01000f00ff0677ac */ /* 0x000ee20008000a00 */
[----:B------:R-:W1:Y:S01]  /*7990*/  LDC.64 R2, c[0x4][R3] ;  /* 0x0100000003027b82 */ /* 0x000e620000000a00 */
[----:B------:R-:W5:Y:S01]  /*79a0*/  LDCU.64 UR4, c[0x4][0x10] ;  /* 0x01000200ff0477ac */ /* 0x000f620008000a00 */
[----:B--2---:R-:W-:Y:S01]  /*79b0*/  MOV R5, UR9 ;  /* 0x0000000900057c02 */ /* 0x004fe20008000f00 */
[----:B------:R-:W-:Y:S01]  /*79c0*/  IMAD.U32 R4, RZ, RZ, UR8 ;  /* 0x00000008ff047e24 */ /* 0x000fe2000f8e00ff */
[----:B---3--:R-:W-:Y:S01]  /*79d0*/  MOV R7, UR7 ;  /* 0x0000000700077c02 */ /* 0x008fe20008000f00 */
[----:B------:R-:W-:Y:S01]  /*79e0*/  IMAD.U32 R6, RZ, RZ, UR6 ;  /* 0x00000006ff067e24 */ /* 0x000fe2000f8e00ff */
[----:B-----5:R-:W-:Y:S01]  /*79f0*/  MOV R11, UR5 ;  /* 0x00000005000b7c02 */ /* 0x020fe20008000f00 */
[----:B------:R-:W-:Y:S02]  /*7a00*/  IMAD.U32 R10, RZ, RZ, UR4 ;  /* 0x00000004ff0a7e24 */ /* 0x000fe4000f8e00ff */
[----:B------:R-:W-:Y:S07]  /*7a10*/  LEPC R20, `(.L_x_132) ;  /* 0x000000001014794e */ /* 0x000fee0000000000 */
[----:B-1--4-:R-:W-:Y:S05]  /*7a20*/  CALL.ABS.NOINC R2 ;  /* 0x0000000002007343 */ /* 0x012fea0003c00000 */
.L_x_132:
[----:B------:R-:W-:Y:S01]  /*7a30*/  ISETP.NE.AND P0, PT, R110, RZ, PT ;  /* 0x000000ff6e00720c */ /* 0x000fe20003f05270 */
[----:B------:R-:W-:Y:S05]  /*7a40*/  WARPSYNC.ALL ;  /* 0x0000000000007948 */ /* 0x000fea0003800000 */
[----:B------:R-:W-:Y:S01]  /*7a50*/  R2UR UR4, R48 ;  /* 0x00000000300472ca */ /* 0x000fe200000e0000 */
[----:B------:R-:W-:Y:S01]  /*7a60*/  BSSY.RECONVERGENT B0, `(.L_x_133) ;  /* 0x000009c000007945 */ /* 0x000fe20003800200 */
[-C--:B------:R-:W-:Y:S02]  /*7a70*/  F2FP.F16.E4M3.UNPACK_B R51, R80.reuse ;  /* 0x00000050ff33723e */ /* 0x080fe400020006ff */
[----:B------:R-:W-:Y:S02]  /*7a80*/  F2FP.F16.E4M3.UNPACK_B R80, R80.H1 ;  /* 0x00000050ff50723e */ /* 0x000fe400030006ff */
[-C--:B------:R-:W-:Y:S01]  /*7a90*/  F2FP.F16.E4M3.UNPACK_B R55, R81.reuse ;  /* 0x00000051ff37723e */ /* 0x080fe200020006ff */
[--C-:B------:R-:W-:Y:S01]  /*7aa0*/  HADD2.F32 R50, -RZ, R51.reuse.H0_H0 ;  /* 0x20000033ff327230 */ /* 0x100fe20000004100 */
[----:B------:R-:W-:Y:S01]  /*7ab0*/  F2FP.F16.E4M3.UNPACK_B R81, R81.H1 ;  /* 0x00000051ff51723e */ /* 0x000fe200030006ff */
[----:B------:R-:W-:Y:S01]  /*7ac0*/  HADD2.F32 R52, -RZ, R51.H1_H1 ;  /* 0x30000033ff347230 */ /* 0x000fe20000004100 */
[-C--:B------:R-:W-:Y:S01]  /*7ad0*/  F2FP.F16.E4M3.UNPACK_B R59, R82.reuse ;  /* 0x00000052ff3b723e */ /* 0x080fe200020006ff */
[--C-:B------:R-:W-:Y:S01]  /*7ae0*/  HADD2.F32 R51, -RZ, R80.reuse.H0_H0 ;  /* 0x20000050ff337230 */ /* 0x100fe20000004100 */
[----:B------:R-:W-:Y:S01]  /*7af0*/  F2FP.F16.E4M3.UNPACK_B R82, R82.H1 ;  /* 0x00000052ff52723e */ /* 0x000fe200030006ff */
[----:B------:R-:W-:Y:S01]  /*7b00*/  LDTM.16dp32bit_t0_t15.x32 R4, tmem[UR4+0x40] ;  /* 0x00004004000479ee */ /* 0x000fe20008a80000 */
[----:B------:R-:W2:Y:S01]  /*7b10*/  LDTM.16dp32bit_t16_t31.x32 R4, tmem[UR4+0x60] ;  /* 0x00006004000479ee */ /* 0x000ea20008aa0000 */
[----:B------:R-:W-:Y:S01]  /*7b20*/  NOP ;  /* 0x0000000000007918 */ /* 0x000fe20000000000 */
[--C-:B------:R-:W-:Y:S01]  /*7b30*/  HADD2.F32 R53, -RZ, R55.reuse.H0_H0 ;  /* 0x20000037ff357230 */ /* 0x100fe20000004100 */
[----:B------:R-:W-:Y:S01]  /*7b40*/  R2UR UR5, R113 ;  /* 0x00000000710572ca */ /* 0x000fe200000e0000 */
[----:B------:R-:W-:Y:S01]  /*7b50*/  HADD2.F32 R56, -RZ, R55.H1_H1 ;  /* 0x30000037ff387230 */ /* 0x000fe20000004100 */
[----:B------:R-:W-:Y:S01]  /*7b60*/  F2FP.F16.E4M3.UNPACK_B R63, R83 ;  /* 0x00000053ff3f723e */ /* 0x000fe200020006ff */
[--C-:B------:R-:W-:Y:S01]  /*7b70*/  HADD2.F32 R57, -RZ, R59.reuse.H0_H0 ;  /* 0x2000003bff397230 */ /* 0x100fe20000004100 */
[----:B----4-:R-:W-:Y:S01]  /*7b80*/  F2FP.F16.E4M3.UNPACK_B R67, R84 ;  /* 0x00000054ff43723e */ /* 0x010fe200020006ff */
[----:B------:R-:W-:Y:S01]  /*7b90*/  HADD2.F32 R60, -RZ, R59.H1_H1 ;  /* 0x3000003bff3c7230 */ /* 0x000fe20000004100 */
[----:B------:R-:W-:Y:S01]  /*7ba0*/  F2FP.F16.E4M3.UNPACK_B R71, R85 ;  /* 0x00000055ff47723e */ /* 0x000fe200020006ff */
[--C-:B------:R-:W-:Y:S01]  /*7bb0*/  HADD2.F32 R61, -RZ, R63.reuse.H0_H0 ;  /* 0x2000003fff3d7230 */ /* 0x100fe20000004100 */
[----:B------:R-:W-:Y:S01]  /*7bc0*/  F2FP.F16.E4M3.UNPACK_B R75, R86 ;  /* 0x00000056ff4b723e */ /* 0x000fe200020006ff */
[----:B------:R-:W-:Y:S01]  /*7bd0*/  HADD2.F32 R64, -RZ, R63.H1_H1 ;  /* 0x3000003fff407230 */ /* 0x000fe20000004100 */
[----:B------:R-:W-:Y:S01]  /*7be0*/  F2FP.F16.E4M3.UNPACK_B R77, R87 ;  /* 0x00000057ff4d723e */ /* 0x000fe200020006ff */
[--C-:B------:R-:W-:Y:S01]  /*7bf0*/  HADD2.F32 R65, -RZ, R67.reuse.H0_H0 ;  /* 0x20000043ff417230 */ /* 0x100fe20000004100 */
[----:B------:R-:W-:Y:S01]  /*7c00*/  F2FP.F16.E4M3.UNPACK_B R83, R83.H1 ;  /* 0x00000053ff53723e */ /* 0x000fe200030006ff */
[----:B------:R-:W-:Y:S01]  /*7c10*/  UIADD3 UR5, UPT, UPT, UR5, 0x290, URZ ;  /* 0x0000029005057890 */ /* 0x000fe2000fffe0ff */
[----:B------:R-:W-:Y:S01]  /*7c20*/  HADD2.F32 R67, -RZ, R67.H1_H1 ;  /* 0x30000043ff437230 */ /* 0x000fe20000004100 */
[----:B------:R-:W-:Y:S01]  /*7c30*/  F2FP.F16.E4M3.UNPACK_B R84, R84.H1 ;  /* 0x00000054ff54723e */ /* 0x000fe200030006ff */
[--C-:B------:R-:W-:Y:S01]  /*7c40*/  HADD2.F32 R69, -RZ, R71.reuse.H0_H0 ;  /* 0x20000047ff457230 */ /* 0x100fe20000004100 */
[----:B------:R-:W-:Y:S01]  /*7c50*/  UPRMT UR5, UR37, 0x654, UR5 ;  /* 0x0000065425057896 */ /* 0x000fe20008000005 */
[----:B------:R-:W-:Y:S01]  /*7c60*/  HADD2.F32 R72, -RZ, R71.H1_H1 ;  /* 0x30000047ff487230 */ /* 0x000fe20000004100 */
[----:B------:R-:W-:Y:S01]  /*7c70*/  F2FP.F16.E4M3.UNPACK_B R85, R85.H1 ;  /* 0x00000055ff55723e */ /* 0x000fe200030006ff */
[--C-:B------:R-:W-:Y:S02]  /*7c80*/  HADD2.F32 R73, -RZ, R75.reuse.H0_H0 ;  /* 0x2000004bff497230 */ /* 0x100fe40000004100 */
[C---:B--2---:R-:W-:Y:S01]  /*7c90*/  FMUL R4, R47.reuse, R4 ;  /* 0x000000042f047220 */ /* 0x044fe20000400000 */
[C---:B------:R-:W-:Y:S01]  /*7ca0*/  FMUL R5, R47.reuse, R5 ;  /* 0x000000052f057220 */ /* 0x040fe20000400000 */
[C---:B------:R-:W-:Y:S01]  /*7cb0*/  FMUL R8, R47.reuse, R8 ;  /* 0x000000082f087220 */ /* 0x040fe20000400000 */
[----:B------:R-:W-:Y:S01]  /*7cc0*/  FMUL R9, R47, R9 ;  /* 0x000000092f097220 */ /* 0x000fe20000400000 */
[C---:B------:R-:W-:Y:S01]  /*7cd0*/  FFMA R4, R49.reuse, R50, R4 ;  /* 0x0000003231047223 */ /* 0x040fe20000000004 */
[----:B------:R-:W-:Y:S01]  /*7ce0*/  SYNCS.ARRIVE.TRANS64.RED.A1T0 RZ, [UR5], RZ ;  /* 0x000000ffffff79a7 */ /* 0x000fe20008100405 */
        /* <DEDUP_REMOVED lines=18> */
[--C-:B------:R-:W-:Y:S02]  /*7e10*/  HADD2.F32 R55, -RZ, R81.reuse.H0_H0 ;  /* 0x20000051ff377230 */ /* 0x100fe40000004100 */
[----:B------:R-:W-:Y:S01]  /*7e20*/  FMUL R10, R47, R10 ;  /* 0x0000000a2f0a7220 */ /* 0x000fe20000400000 */
[C---:B------:R-:W-:Y:S01]  /*7e30*/  FFMA R6, R49.reuse, R51, R6 ;  /* 0x0000003331067223 */ /* 0x040fe20000000006 */
[----:B------:R-:W-:Y:S02]  /*7e40*/  HADD2.F32 R58, -RZ, R81.H1_H1 ;  /* 0x30000051ff3a7230 */ /* 0x000fe40000004100 */
[C---:B------:R-:W-:Y:S01]  /*7e50*/  FFMA R7, R49.reuse, R54, R7 ;  /* 0x0000003631077223 */ /* 0x040fe20000000007 */
[C---:B------:R-:W-:Y:S01]  /*7e60*/  FFMA R8, R49.reuse, R53, R8 ;  /* 0x0000003531087223 */ /* 0x040fe20000000008 */
[C---:B------:R-:W-:Y:S01]  /*7e70*/  FFMA R9, R49.reuse, R56, R9 ;  /* 0x0000003831097223 */ /* 0x040fe20000000009 */
[----:B------:R-:W-:Y:S01]  /*7e80*/  FFMA R10, R49, R55, R10 ;  /* 0x00000037310a7223 */ /* 0x000fe2000000000a */
[----:B------:R-:W-:Y:S01]  /*7e90*/  HADD2.F32 R51, -RZ, R77.H0_H0 ;  /* 0x2000004dff337230 */ /* 0x000fe20000004100 */
[----:B-1----:R-:W-:Y:S01]  /*7ea0*/  F2FP.SATFINITE.E4M3.F32.PACK_AB_MERGE_C R116, R7, R6, RZ ;  /* 0x000000060774723e */ /* 0x002fe200048070ff */
[C---:B------:R-:W-:Y:S01]  /*7eb0*/  FMUL R11, R47.reuse, R11 ;  /* 0x0000000b2f0b7220 */ /* 0x040fe20000400000 */
[--C-:B------:R-:W-:Y:S02]  /*7ec0*/  HADD2.F32 R59, -RZ, R82.reuse.H0_H0 ;  /* 0x20000052ff3b7230 */ /* 0x100fe40000004100 */
[----:B------:R-:W-:Y:S01]  /*7ed0*/  FMUL R14, R47, R14 ;  /* 0x0000000e2f0e7220 */ /* 0x000fe20000400000 */
[----:B------:R-:W-:Y:S01]  /*7ee0*/  HADD2.F32 R62, -RZ, R82.H1_H1 ;  /* 0x30000052ff3e7230 */ /* 0x000fe20000004100 */
[----:B------:R-:W-:Y:S01]  /*7ef0*/  F2FP.SATFINITE.E4M3.F32.PACK_AB_MERGE_C R116, R5, R4, R116 ;  /* 0x000000040574723e */ /* 0x000fe20004807074 */
[C---:B------:R-:W-:Y:S01]  /*7f00*/  FFMA R11, R49.reuse, R58, R11 ;  /* 0x0000003a310b7223 */ /* 0x040fe2000000000b */
[C---:B------:R-:W-:Y:S01]  /*7f10*/  FFMA R12, R49.reuse, R57, R12 ;  /* 0x00000039310c7223 */ /* 0x040fe2000000000c */
[C---:B------:R-:W-:Y:S01]  /*7f20*/  FFMA R13, R49.reuse, R60, R13 ;  /* 0x0000003c310d7223 */ /* 0x040fe2000000000d */
[----:B------:R-:W-:Y:S01]  /*7f30*/  F2FP.F16.E4M3.UNPACK_B R86, R86.H1 ;  /* 0x00000056ff56723e */ /* 0x000fe200030006ff */
[----:B------:R-:W-:Y:S01]  /*7f40*/  FFMA R14, R49, R59, R14 ;  /* 0x0000003b310e7223 */ /* 0x000fe2000000000e */
[----:B------:R-:W-:Y:S01]  /*7f50*/  F2FP.SATFINITE.E4M3.F32.PACK_AB_MERGE_C R117, R11, R10, RZ ;  /* 0x0000000a0b75723e */ /* 0x000fe200048070ff */
[C---:B------:R-:W-:Y:S01]  /*7f60*/  FMUL R15, R47.reuse, R15 ;  /* 0x0000000f2f0f7220 */ /* 0x040fe20000400000 */
[--C-:B------:R-:W-:Y:S02]  /*7f70*/  HADD2.F32 R63, -RZ, R83.reuse.H0_H0 ;  /* 0x20000053ff3f7230 */ /* 0x100fe40000004100 */
[----:B------:R-:W-:Y:S01]  /*7f80*/  FMUL R18, R47, R18 ;  /* 0x000000122f127220 */ /* 0x000fe20000400000 */
[----:B------:R-:W-:Y:S01]  /*7f90*/  HADD2.F32 R66, -RZ, R83.H1_H1 ;  /* 0x30000053ff427230 */ /* 0x000fe20000004100 */
[----:B------:R-:W-:Y:S01]  /*7fa0*/  F2FP.SATFINITE.E4M3.F32.PACK_AB_MERGE_C R117, R9, R8, R117 ;  /* 0x000000080975723e */ /* 0x000fe20004807075 */
[C---:B------:R-:W-:Y:S01]  /*7fb0*/  FFMA R15, R49.reuse, R62, R15 ;  /* 0x0000003e310f7223 */ /* 0x040fe2000000000f */
[C---:B------:R-:W-:Y:S01]  /*7fc0*/  FFMA R16, R49.reuse, R61, R16 ;  /* 0x0000003d31107223 */ /* 0x040fe20000000010 */
[----:B------:R-:W-:Y:S01]  /*7fd0*/  FFMA R17, R49, R64, R17 ;  /* 0x0000004031117223 */ /* 0x000fe20000000011 */
[----:B------:R-:W-:Y:S01]  /*7fe0*/  FMUL R19, R47, R19 ;  /* 0x000000132f137220 */ /* 0x000fe20000400000 */
        /* <DEDUP_REMOVED lines=15> */
[----:B------:R-:W-:Y:S01]  /*80e0*/  F2FP.F16.E4M3.UNPACK_B R87, R87.H1 ;  /* 0x00000057ff57723e */ /* 0x000fe200030006ff */
        /* <DEDUP_REMOVED lines=32> */
[----:B------:R-:W-:Y:S03]  /*82f0*/  IADD3 R79, PT, PT, R44, 0x1, RZ ;  /* 0x000000012c4f7810 */ /* 0x000fe60007ffe0ff */
        /* <DEDUP_REMOVED lines=9> */
[----:B------:R-:W-:Y:S02]  /*8390*/  UIADD3 UR8, UP0, UPT, UR52, 0x680, URZ ;  /* 0x0000068034087890 */ /* 0x000fe4000ff1e0ff */
[----:B------:R-:W-:Y:S02]  /*83a0*/  UIADD3 UR5, UPT, UPT, UR41, 0x40, URZ ;  /* 0x0000004029057890 */ /* 0x000fe4000fffe0ff */
[----:B------:R-:W-:Y:S02]  /*83b0*/  UIADD3 UR4, UPT, UPT, UR49, 0x3400, URZ ;  /* 0x0000340031047890 */ /* 0x000fe4000fffe0ff */
[----:B------:R-:W-:Y:S01]  /*83c0*/  UIADD3.X UR9, UPT, UPT, URZ, UR53, URZ, UP0, !UPT ;  /* 0x00000035ff097290 */ /* 0x000fe200087fe4ff */
[----:B------:R-:W-:Y:S01]  /*83d0*/  UMOV UR6, UR42 ;  /* 0x0000002a00067c82 */ /* 0x000fe20008000000 */
[----:B------:R-:W-:Y:S07]  /*83e0*/  UMOV UR7, UR36 ;  /* 0x0000002400077c82 */ /* 0x000fee0008000000 */
[----:B------:R2:W-:Y:S01]  /*83f0*/  UTMASTG.3D [UR4], [UR8] ;  /* 0x00000004080073b5 */ /* 0x0005e20008010000 */
[----:B------:R0:W-:Y:S01]  /*8400*/  UTMACMDFLUSH ;  /* 0x00000000000079b7 */ /* 0x0001e20000000000 */
[----:B--2---:R-:W-:Y:S04]  /*8410*/  DEPBAR.LE SB0, 0x1 ;  /* 0x000080400000791a */ /* 0x004fe80000000000 */
.L_x_134:
[----:B------:R-:W-:Y:S05]  /*8420*/  BSYNC.RECONVERGENT B0 ;  /* 0x0000000000007941 */ /* 0x000fea0003800200 */
.L_x_133:
[----:B------:R-:W-:Y:S01]  /*8430*/  BAR.SYNC.DEFER_BLOCKING 0x1, 0x80 ;  /* 0x0042000000007b1d */ /* 0x000fe20000010000 */
[----:B------:R-:W-:Y:S01]  /*8440*/  ISETP.NE.AND P2, PT, R111, RZ, PT ;  /* 0x000000ff6f00720c */ /* 0x000fe20003f45270 */
[----:B------:R-:W-:Y:S01]  /*8450*/  IMAD.IADD R20, R43, 0x1, R94 ;  /* 0x000000012b147824 */ /* 0x000fe200078e025e */
[----:B------:R-:W-:Y:S01]  /*8460*/  ISETP.NE.AND P0, PT, R112, 0x2, PT ;  /* 0x000000027000780c */ /* 0x000fe20003f05270 */
[----:B------:R-:W-:Y:S01]  /*8470*/  IMAD.IADD R21, R45, 0x1, R96 ;  /* 0x000000012d157824 */ /* 0x000fe200078e0260 */
[----:B------:R-:W-:Y:S02]  /*8480*/  ISETP.NE.AND P1, PT, R79, 0x4, PT ;  /* 0x000000044f00780c */ /* 0x000fe40003f25270 */
[----:B------:R-:W-:Y:S02]  /*8490*/  SEL R3, RZ, 0x1, P0 ;  /* 0x00000001ff037807 */ /* 0x000fe40000000000 */
[----:B------:R-:W-:Y:S02]  /*84a0*/  SEL R0, RZ, 0x1, P1 ;  /* 0x00000001ff007807 */ /* 0x000fe40000800000 */
[----:B------:R-:W-:Y:S02]  /*84b0*/  LOP3.LUT R106, R106, R3, RZ, 0x3c, !PT ;  /* 0x000000036a6a7212 */ /* 0x000fe400078e3cff */
[----:B------:R-:W-:Y:S02]  /*84c0*/  LOP3.LUT R107, R107, R0, RZ, 0x3c, !PT ;  /* 0x000000006b6b7212 */ /* 0x000fe400078e3cff */
[----:B------:R-:W-:Y:S02]  /*84d0*/  @P2 R2UR UR36, R103 ;  /* 0x00000000672422ca */ /* 0x000fe400000e0000 */
[----:B------:R-:W-:Y:S02]  /*84e0*/  SEL R112, R112, RZ, P0 ;  /* 0x000000ff70707207 */ /* 0x000fe40000000000 */
[----:B------:R-:W-:Y:S01]  /*84f0*/  SEL R44, R79, RZ, P1 ;  /* 0x000000ff4f2c7207 */ /* 0x000fe20000800000 */
[----:B------:R-:W-:Y:S10]  /*8500*/  @P2 BRA `(.L_x_135) ;  /* 0xffffffd400f82947 */ /* 0x000ff4000383ffff */
[----:B------:R-:W-:Y:S05]  /*8510*/  EXIT ;  /* 0x000000000000794d */ /* 0x000fea0003800000 */
.L_x_20:
[----:B--2---:R2:W1:Y:S02]  /*8520*/  SYNCS.PHASECHK.TRANS64.TRYWAIT P0, [R3+URZ+0x2c0], R2 ;  /* 0x0002c002030075a7 */ /* 0x00446400080011ff */
[----:B-1----:R-:W-:Y:S05]  /*8530*/  @!P0 NANOSLEEP.SYNCS 0x989680 ;  /* 0x009896800000895d */ /* 0x002fea0003900000 */
[----:B------:R-:W1:Y:S02]  /*8540*/  @!P0 SYNCS.PHASECHK.TRANS64 P0, [R3+URZ+0x2c0], R2 ;  /* 0x0002c002030085a7 */ /* 0x000e6400080010ff */
[----:B-1----:R-:W-:Y:S05]  /*8550*/  @!P0 BRA `(.L_x_20) ;  /* 0xfffffffc00f08947 */ /* 0x002fea000383ffff */
[----:B------:R-:W-:Y:S05]  /*8560*/  BRA `(.L_x_136) ;  /* 0xffffff94000c7947 */ /* 0x000fea000383ffff */
.L_x_23:
[----:B-1----:R-:W-:-:S07]  /*8570*/  MOV R2, UR33 ;  /* 0x0000002100027c02 */ /* 0x002fce0008000f00 */
.L_x_137:
[----:B-1----:R1:W2:Y:S02]  /*8580*/  SYNCS.PHASECHK.TRANS64.TRYWAIT P0, [R2+URZ+0x110], R5 ;  /* 0x00011005020075a7 */ /* 0x0022a400080011ff */
[----:B--2---:R-:W-:Y:S05]  /*8590*/  @!P0 NANOSLEEP.SYNCS 0x989680 ;  /* 0x009896800000895d */ /* 0x004fea0003900000 */
[----:B------:R-:W2:Y:S02]  /*85a0*/  @!P0 SYNCS.PHASECHK.TRANS64 P0, [R2+URZ+0x110], R5 ;  /* 0x00011005020085a7 */ /* 0x000ea400080010ff */
[----:B--2---:R-:W-:Y:S05]  /*85b0*/  @!P0 BRA `(.L_x_137) ;  /* 0xfffffffc00f08947 */ /* 0x004fea000383ffff */
[----:B------:R-:W-:Y:S05]  /*85c0*/  BRA `(.L_x_22) ;  /* 0xffffff94005c7947 */ /* 0x000fea000383ffff */
.L_x_29:
[----:B-1----:R-:W-:-:S07]  /*85d0*/  MOV R2, UR17 ;  /* 0x0000001100027c02 */ /* 0x002fce0008000f00 */
.L_x_138:
[----:B-1----:R1:W2:Y:S02]  /*85e0*/  SYNCS.PHASECHK.TRANS64.TRYWAIT P0, [R2+URZ+0x110], R5 ;  /* 0x00011005020075a7 */ /* 0x0022a400080011ff */
[----:B--2---:R-:W-:Y:S05]  /*85f0*/  @!P0 NANOSLEEP.SYNCS 0x989680 ;  /* 0x009896800000895d */ /* 0x004fea0003900000 */
[----:B------:R-:W2:Y:S02]  /*8600*/  @!P0 SYNCS.PHASECHK.TRANS64 P0, [R2+URZ+0x110], R5 ;  /* 0x00011005020085a7 */ /* 0x000ea400080010ff */
[----:B--2---:R-:W-:Y:S05]  /*8610*/  @!P0 BRA `(.L_x_138) ;  /* 0xfffffffc00f08947 */ /* 0x004fea000383ffff */
[----:B------:R-:W-:Y:S05]  /*8620*/  BRA `(.L_x_28) ;  /* 0xffffff9800047947 */ /* 0x000fea000383ffff */
.L_x_33:
[----:B-1----:R1:W2:Y:S02]  /*8630*/  SYNCS.PHASECHK.TRANS64.TRYWAIT P0, [R2+URZ+0x250], R3 ;  /* 0x00025003020075a7 */ /* 0x0022a400080011ff */
[----:B--2---:R-:W-:Y:S05]  /*8640*/  @!P0 NANOSLEEP.SYNCS 0x989680 ;  /* 0x009896800000895d */ /* 0x004fea0003900000 */
[----:B------:R-:W2:Y:S02]  /*8650*/  @!P0 SYNCS.PHASECHK.TRANS64 P0, [R2+URZ+0x250], R3 ;  /* 0x00025003020085a7 */ /* 0x000ea400080010ff */
[----:B--2---:R-:W-:Y:S05]  /*8660*/  @!P0 BRA `(.L_x_33) ;  /* 0xfffffffc00f08947 */ /* 0x004fea000383ffff */
[----:B------:R-:W-:Y:S05]  /*8670*/  BRA `(.L_x_139) ;  /* 0xffffff9800947947 */ /* 0x000fea000383ffff */
.L_x_37:
[----:B----4-:R-:W-:-:S07]  /*8680*/  MOV R0, UR5 ;  /* 0x0000000500007c02 */ /* 0x010fce0008000f00 */
.L_x_140:
[----:B-1----:R1:W2:Y:S02]  /*8690*/  SYNCS.PHASECHK.TRANS64.TRYWAIT P0, [R0+URZ], R3 ;  /* 0x00000003000075a7 */ /* 0x0022a400080011ff */
[----:B--2---:R-:W-:Y:S05]  /*86a0*/  @!P0 NANOSLEEP.SYNCS 0x989680 ;  /* 0x009896800000895d */ /* 0x004fea0003900000 */
[----:B------:R-:W2:Y:S02]  /*86b0*/  @!P0 SYNCS.PHASECHK.TRANS64 P0, [R0+URZ], R3 ;  /* 0x00000003000085a7 */ /* 0x000ea400080010ff */
[----:B--2---:R-:W-:Y:S05]  /*86c0*/  @!P0 BRA `(.L_x_140) ;  /* 0xfffffffc00f08947 */ /* 0x004fea000383ffff */
[----:B------:R-:W-:Y:S05]  /*86d0*/  BRA `(.L_x_141) ;  /* 0xffffffa000047947 */ /* 0x000fea000383ffff */
.L_x_38:
[----:B----4-:R-:W-:-:S07]  /*86e0*/  MOV R0, UR5 ;  /* 0x0000000500007c02 */ /* 0x010fce0008000f00 */
.L_x_142:
[----:B-1----:R1:W2:Y:S02]  /*86f0*/  SYNCS.PHASECHK.TRANS64.TRYWAIT P0, [R0+URZ], R3 ;  /* 0x00000003000075a7 */ /* 0x0022a400080011ff */
[----:B--2---:R-:W-:Y:S05]  /*8700*/  @!P0 NANOSLEEP.SYNCS 0x989680 ;  /* 0x009896800000895d */ /* 0x004fea0003900000 */
[----:B------:R-:W2:Y:S02]  /*8710*/  @!P0 SYNCS.PHASECHK.TRANS64 P0, [R0+URZ], R3 ;  /* 0x00000003000085a7 */ /* 0x000ea400080010ff */
[----:B--2---:R-:W-:Y:S05]  /*8720*/  @!P0 BRA `(.L_x_142) ;  /* 0xfffffffc00f08947 */ /* 0x004fea000383ffff */
[----:B------:R-:W-:Y:S05]  /*8730*/  BRA `(.L_x_143) ;  /* 0xffffffa000107947 */ /* 0x000fea000383ffff */
.L_x_39:
[----:B----4-:R-:W-:-:S07]  /*8740*/  MOV R0, UR5 ;  /* 0x0000000500007c02 */ /* 0x010fce0008000f00 */
.L_x_144:
[----:B-1----:R1:W2:Y:S02]  /*8750*/  SYNCS.PHASECHK.TRANS64.TRYWAIT P0, [R0+URZ], R3 ;  /* 0x00000003000075a7 */ /* 0x0022a400080011ff */
[----:B--2---:R-:W-:Y:S05]  /*8760*/  @!P0 NANOSLEEP.SYNCS 0x989680 ;  /* 0x009896800000895d */ /* 0x004fea0003900000 */
[----:B------:R-:W2:Y:S02]  /*8770*/  @!P0 SYNCS.PHASECHK.TRANS64 P0, [R0+URZ], R3 ;  /* 0x00000003000085a7 */ /* 0x000ea400080010ff */
[----:B--2---:R-:W-:Y:S05]  /*8780*/  @!P0 BRA `(.L_x_144) ;  /* 0xfffffffc00f08947 */ /* 0x004fea000383ffff */
[----:B------:R-:W-:Y:S05]  /*8790*/  BRA `(.L_x_145) ;  /* 0xffffffa0001c7947 */ /* 0x000fea000383ffff */
.L_x_40:
[----:B----4-:R-:W-:-:S07]  /*87a0*/  MOV R0, UR5 ;  /* 0x0000000500007c02 */ /* 0x010fce0008000f00 */
.L_x_146:
[----:B-1----:R1:W2:Y:S02]  /*87b0*/  SYNCS.PHASECHK.TRANS64.TRYWAIT P0, [R0+URZ], R3 ;  /* 0x00000003000075a7 */ /* 0x0022a400080011ff */
[----:B--2---:R-:W-:Y:S05]  /*87c0*/  @!P0 NANOSLEEP.SYNCS 0x989680 ;  /* 0x009896800000895d */ /* 0x004fea0003900000 */
[----:B------:R-:W2:Y:S02]  /*87d0*/  @!P0 SYNCS.PHASECHK.TRANS64 P0, [R0+URZ], R3 ;  /* 0x00000003000085a7 */ /* 0x000ea400080010ff */
[----:B--2---:R-:W-:Y:S05]  /*87e0*/  @!P0 BRA `(.L_x_146) ;  /* 0xfffffffc00f08947 */ /* 0x004fea000383ffff */
[----:B------:R-:W-:Y:S05]  /*87f0*/  BRA `(.L_x_147) ;  /* 0xffffffa000287947 */ /* 0x000fea000383ffff */
.L_x_41:
[----:B----4-:R-:W-:-:S07]  /*8800*/  MOV R0, UR5 ;  /* 0x0000000500007c02 */ /* 0x010fce0008000f00 */
.L_x_148:
[----:B-1----:R1:W2:Y:S02]  /*8810*/  SYNCS.PHASECHK.TRANS64.TRYWAIT P0, [R0+URZ], R3 ;  /* 0x00000003000075a7 */ /* 0x0022a400080011ff */
[----:B--2---:R-:W-:Y:S05]  /*8820*/  @!P0 NANOSLEEP.SYNCS 0x989680 ;  /* 0x009896800000895d */ /* 0x004fea0003900000 */
[----:B------:R-:W2:Y:S02]  /*8830*/  @!P0 SYNCS.PHASECHK.TRANS64 P0, [R0+URZ], R3 ;  /* 0x00000003000085a7 */ /* 0x000ea400080010ff */
[----:B--2---:R-:W-:Y:S05]  /*8840*/  @!P0 BRA `(.L_x_148) ;  /* 0xfffffffc00f08947 */ /* 0x004fea000383ffff */
[----:B------:R-:W-:Y:S05]  /*8850*/  BRA `(.L_x_149) ;  /* 0xffffffa000347947 */ /* 0x000fea000383ffff */
.L_x_42:
[----:B----4-:R-:W-:-:S07]  /*8860*/  MOV R0, UR5 ;  /* 0x0000000500007c02 */ /* 0x010fce0008000f00 */
.L_x_150:
[----:B-1----:R1:W2:Y:S02]  /*8870*/  SYNCS.PHASECHK.TRANS64.TRYWAIT P0, [R0+URZ], R3 ;  /* 0x00000003000075a7 */ /* 0x0022a400080011ff */
[----:B--2---:R-:W-:Y:S05]  /*8880*/  @!P0 NANOSLEEP.SYNCS 0x989680 ;  /* 0x009896800000895d */ /* 0x004fea0003900000 */
[----:B------:R-:W2:Y:S02]  /*8890*/  @!P0 SYNCS.PHASECHK.TRANS64 P0, [R0+URZ], R3 ;  /* 0x00000003000085a7 */ /* 0x000ea400080010ff */
[----:B--2---:R-:W-:Y:S05]  /*88a0*/  @!P0 BRA `(.L_x_150) ;  /* 0xfffffffc00f08947 */ /* 0x004fea000383ffff */
[----:B------:R-:W-:Y:S05]  /*88b0*/  BRA `(.L_x_151) ;  /* 0xffffffa000407947 */ /* 0x000fea000383ffff */
.L_x_43:
[----:B----4-:R-:W-:-:S07]  /*88c0*/  MOV R0, UR5 ;  /* 0x0000000500007c02 */ /* 0x010fce0008000f00 */
.L_x_152:
[----:B-1----:R1:W2:Y:S02]  /*88d0*/  SYNCS.PHASECHK.TRANS64.TRYWAIT P0, [R0+URZ], R3 ;  /* 0x00000003000075a7 */ /* 0x0022a400080011ff */
[----:B--2---:R-:W-:Y:S05]  /*88e0*/  @!P0 NANOSLEEP.SYNCS 0x989680 ;  /* 0x009896800000895d */ /* 0x004fea0003900000 */
[----:B------:R-:W2:Y:S02]  /*88f0*/  @!P0 SYNCS.PHASECHK.TRANS64 P0, [R0+URZ], R3 ;  /* 0x00000003000085a7 */ /* 0x000ea400080010ff */
[----:B--2---:R-:W-:Y:S05]  /*8900*/  @!P0 BRA `(.L_x_152) ;  /* 0xfffffffc00f08947 */ /* 0x004fea000383ffff */
[----:B------:R-:W-:Y:S05]  /*8910*/  BRA `(.L_x_153) ;  /* 0xffffffa0004c7947 */ /* 0x000fea000383ffff */
.L_x_44:
[----:B----4-:R-:W-:-:S07]  /*8920*/  MOV R0, UR5 ;  /* 0x0000000500007c02 */ /* 0x010fce0008000f00 */
.L_x_154:
[----:B-1----:R1:W2:Y:S02]  /*8930*/  SYNCS.PHASECHK.TRANS64.TRYWAIT P0, [R0+URZ], R3 ;  /* 0x00000003000075a7 */ /* 0x0022a400080011ff */
[----:B--2---:R-:W-:Y:S05]  /*8940*/  @!P0 NANOSLEEP.SYNCS 0x989680 ;  /* 0x009896800000895d */ /* 0x004fea0003900000 */
[----:B------:R-:W2:Y:S02]  /*8950*/  @!P0 SYNCS.PHASECHK.TRANS64 P0, [R0+URZ], R3 ;  /* 0x00000003000085a7 */ /* 0x000ea400080010ff */
[----:B--2---:R-:W-:Y:S05]  /*8960*/  @!P0 BRA `(.L_x_154) ;  /* 0xfffffffc00f08947 */ /* 0x004fea000383ffff */
[----:B------:R-:W-:Y:S05]  /*8970*/  BRA `(.L_x_155) ;  /* 0xffffffa000587947 */ /* 0x000fea000383ffff */
.L_x_45:
[----:B----4-:R-:W-:-:S07]  /*8980*/  MOV R0, UR5 ;  /* 0x0000000500007c02 */ /* 0x010fce0008000f00 */
.L_x_156:
[----:B-1----:R1:W2:Y:S02]  /*8990*/  SYNCS.PHASECHK.TRANS64.TRYWAIT P0, [R0+URZ], R3 ;  /* 0x00000003000075a7 */ /* 0x0022a400080011ff */
[----:B--2---:R-:W-:Y:S05]  /*89a0*/  @!P0 NANOSLEEP.SYNCS 0x989680 ;  /* 0x009896800000895d */ /* 0x004fea0003900000 */
[----:B------:R-:W2:Y:S02]  /*89b0*/  @!P0 SYNCS.PHASECHK.TRANS64 P0, [R0+URZ], R3 ;  /* 0x00000003000085a7 */ /* 0x000ea400080010ff */
[----:B--2---:R-:W-:Y:S05]  /*89c0*/  @!P0 BRA `(.L_x_156) ;  /* 0xfffffffc00f08947 */ /* 0x004fea000383ffff */
[----:B------:R-:W-:Y:S05]  /*89d0*/  BRA `(.L_x_157) ;  /* 0xffffffa000647947 */ /* 0x000fea000383ffff */
.L_x_46:
[----:B----4-:R-:W-:-:S07]  /*89e0*/  MOV R0, UR5 ;  /* 0x0000000500007c02 */ /* 0x010fce0008000f00 */
.L_x_158:
[----:B-1----:R1:W2:Y:S02]  /*89f0*/  SYNCS.PHASECHK.TRANS64.TRYWAIT P0, [R0+URZ], R3 ;  /* 0x00000003000075a7 */ /* 0x0022a400080011ff */
[----:B--2---:R-:W-:Y:S05]  /*8a00*/  @!P0 NANOSLEEP.SYNCS 0x989680 ;  /* 0x009896800000895d */ /* 0x004fea0003900000 */
[----:B------:R-:W2:Y:S02]  /*8a10*/  @!P0 SYNCS.PHASECHK.TRANS64 P0, [R0+URZ], R3 ;  /* 0x00000003000085a7 */ /* 0x000ea400080010ff */
[----:B--2---:R-:W-:Y:S05]  /*8a20*/  @!P0 BRA `(.L_x_158) ;  /* 0xfffffffc00f08947 */ /* 0x004fea000383ffff */
[----:B------:R-:W-:Y:S05]  /*8a30*/  BRA `(.L_x_159) ;  /* 0xffffffa000707947 */ /* 0x000fea000383ffff */
.L_x_47:
[----:B----4-:R-:W-:-:S07]  /*8a40*/  MOV R0, UR5 ;  /* 0x0000000500007c02 */ /* 0x010fce0008000f00 */
.L_x_160:
[----:B-1----:R1:W2:Y:S02]  /*8a50*/  SYNCS.PHASECHK.TRANS64.TRYWAIT P0, [R0+URZ], R3 ;  /* 0x00000003000075a7 */ /* 0x0022a400080011ff */
[----:B--2---:R-:W-:Y:S05]  /*8a60*/  @!P0 NANOSLEEP.SYNCS 0x989680 ;  /* 0x009896800000895d */ /* 0x004fea0003900000 */
[----:B------:R-:W2:Y:S02]  /*8a70*/  @!P0 SYNCS.PHASECHK.TRANS64 P0, [R0+URZ], R3 ;  /* 0x00000003000085a7 */ /* 0x000ea400080010ff */
[----:B--2---:R-:W-:Y:S05]  /*8a80*/  @!P0 BRA `(.L_x_160) ;  /* 0xfffffffc00f08947 */ /* 0x004fea000383ffff */
[----:B------:R-:W-:Y:S05]  /*8a90*/  BRA `(.L_x_161) ;  /* 0xffffffa0007c7947 */ /* 0x000fea000383ffff */
.L_x_48:
[----:B----4-:R-:W-:-:S07]  /*8aa0*/  MOV R0, UR5 ;  /* 0x0000000500007c02 */ /* 0x010fce0008000f00 */
.L_x_162:
[----:B-1----:R1:W2:Y:S02]  /*8ab0*/  SYNCS.PHASECHK.TRANS64.TRYWAIT P0, [R0+URZ], R3 ;  /* 0x00000003000075a7 */ /* 0x0022a400080011ff */
[----:B--2---:R-:W-:Y:S05]  /*8ac0*/  @!P0 NANOSLEEP.SYNCS 0x989680 ;  /* 0x009896800000895d */ /* 0x004fea0003900000 */
[----:B------:R-:W2:Y:S02]  /*8ad0*/  @!P0 SYNCS.PHASECHK.TRANS64 P0, [R0+URZ], R3 ;  /* 0x00000003000085a7 */ /* 0x000ea400080010ff */
[----:B--2---:R-:W-:Y:S05]  /*8ae0*/  @!P0 BRA `(.L_x_162) ;  /* 0xfffffffc00f08947 */ /* 0x004fea000383ffff */
[----:B------:R-:W-:Y:S05]  /*8af0*/  BRA `(.L_x_163) ;  /* 0xffffffa000887947 */ /* 0x000fea000383ffff */
.L_x_49:
[----:B----4-:R-:W-:-:S07]  /*8b00*/  MOV R0, UR5 ;  /* 0x0000000500007c02 */ /* 0x010fce0008000f00 */
.L_x_164:
[----:B-1----:R1:W2:Y:S02]  /*8b10*/  SYNCS.PHASECHK.TRANS64.TRYWAIT P0, [R0+URZ], R3 ;  /* 0x00000003000075a7 */ /* 0x0022a400080011ff */
[----:B--2---:R-:W-:Y:S05]  /*8b20*/  @!P0 NANOSLEEP.SYNCS 0x989680 ;  /* 0x009896800000895d */ /* 0x004fea0003900000 */
[----:B------:R-:W2:Y:S02]  /*8b30*/  @!P0 SYNCS.PHASECHK.TRANS64 P0, [R0+URZ], R3 ;  /* 0x00000003000085a7 */ /* 0x000ea400080010ff */
[----:B--2---:R-:W-:Y:S05]  /*8b40*/  @!P0 BRA `(.L_x_164) ;  /* 0xfffffffc00f08947 */ /* 0x004fea000383ffff */
[----:B------:R-:W-:Y:S05]  /*8b50*/  BRA `(.L_x_165) ;  /* 0xffffffa000947947 */ /* 0x000fea000383ffff */
.L_x_50:
[----:B----4-:R-:W-:-:S07]  /*8b60*/  MOV R0, UR5 ;  /* 0x0000000500007c02 */ /* 0x010fce0008000f00 */
.L_x_166:
[----:B-1----:R1:W2:Y:S02]  /*8b70*/  SYNCS.PHASECHK.TRANS64.TRYWAIT P0, [R0+URZ], R3 ;  /* 0x00000003000075a7 */ /* 0x0022a400080011ff */
[----:B--2---:R-:W-:Y:S05]  /*8b80*/  @!P0 NANOSLEEP.SYNCS 0x989680 ;  /* 0x009896800000895d */ /* 0x004fea0003900000 */
[----:B------:R-:W2:Y:S02]  /*8b90*/  @!P0 SYNCS.PHASECHK.TRANS64 P0, [R0+URZ], R3 ;  /* 0x00000003000085a7 */ /* 0x000ea400080010ff */
[----:B--2---:R-:W-:Y:S05]  /*8ba0*/  @!P0 BRA `(.L_x_166) ;  /* 0xfffffffc00f08947 */ /* 0x004fea000383ffff */
[----:B------:R-:W-:Y:S05]  /*8bb0*/  BRA `(.L_x_167) ;  /* 0xffffffa000a07947 */ /* 0x000fea000383ffff */
.L_x_51:
[----:B----4-:R-:W-:-:S07]  /*8bc0*/  MOV R0, UR5 ;  /* 0x0000000500007c02 */ /* 0x010fce0008000f00 */
.L_x_168:
[----:B-1----:R1:W2:Y:S02]  /*8bd0*/  SYNCS.PHASECHK.TRANS64.TRYWAIT P0, [R0+URZ], R3 ;  /* 0x00000003000075a7 */ /* 0x0022a400080011ff */
[----:B--2---:R-:W-:Y:S05]  /*8be0*/  @!P0 NANOSLEEP.SYNCS 0x989680 ;  /* 0x009896800000895d */ /* 0x004fea0003900000 */
[----:B------:R-:W2:Y:S02]  /*8bf0*/  @!P0 SYNCS.PHASECHK.TRANS64 P0, [R0+URZ], R3 ;  /* 0x00000003000085a7 */ /* 0x000ea400080010ff */
[----:B--2---:R-:W-:Y:S05]  /*8c00*/  @!P0 BRA `(.L_x_168) ;  /* 0xfffffffc00f08947 */ /* 0x004fea000383ffff */
[----:B------:R-:W-:Y:S05]  /*8c10*/  BRA `(.L_x_169) ;  /* 0xffffffa000ac7947 */ /* 0x000fea000383ffff */
.L_x_52:
[----:B----4-:R-:W-:-:S07]  /*8c20*/  MOV R0, UR5 ;  /* 0x0000000500007c02 */ /* 0x010fce0008000f00 */
.L_x_170:
[----:B-1----:R1:W2:Y:S02]  /*8c30*/  SYNCS.PHASECHK.TRANS64.TRYWAIT P0, [R0+URZ], R3 ;  /* 0x00000003000075a7 */ /* 0x0022a400080011ff */
[----:B--2---:R-:W-:Y:S05]  /*8c40*/  @!P0 NANOSLEEP.SYNCS 0x989680 ;  /* 0x009896800000895d */ /* 0x004fea0003900000 */
[----:B------:R-:W2:Y:S02]  /*8c50*/  @!P0 SYNCS.PHASECHK.TRANS64 P0, [R0+URZ], R3 ;  /* 0x00000003000085a7 */ /* 0x000ea400080010ff */
[----:B--2---:R-:W-:Y:S05]  /*8c60*/  @!P0 BRA `(.L_x_170) ;  /* 0xfffffffc00f08947 */ /* 0x004fea000383ffff */
[----:B------:R-:W-:Y:S05]  /*8c70*/  BRA `(.L_x_171) ;  /* 0xffffffa000b87947 */ /* 0x000fea000383ffff */
.L_x_53:
[----:B----4-:R-:W-:-:S07]  /*8c80*/  MOV R0, UR5 ;  /* 0x0000000500007c02 */ /* 0x010fce0008000f00 */
.L_x_172:
[----:B-1----:R1:W2:Y:S02]  /*8c90*/  SYNCS.PHASECHK.TRANS64.TRYWAIT P0, [R0+URZ], R3 ;  /* 0x00000003000075a7 */ /* 0x0022a400080011ff */
[----:B--2---:R-:W-:Y:S05]  /*8ca0*/  @!P0 NANOSLEEP.SYNCS 0x989680 ;  /* 0x009896800000895d */ /* 0x004fea0003900000 */
[----:B------:R-:W2:Y:S02]  /*8cb0*/  @!P0 SYNCS.PHASECHK.TRANS64 P0, [R0+URZ], R3 ;  /* 0x00000003000085a7 */ /* 0x000ea400080010ff */
[----:B--2---:R-:W-:Y:S05]  /*8cc0*/  @!P0 BRA `(.L_x_172) ;  /* 0xfffffffc00f08947 */ /* 0x004fea000383ffff */
[----:B------:R-:W-:Y:S05]  /*8cd0*/  BRA `(.L_x_173) ;  /* 0xffffffa000c47947 */ /* 0x000fea000383ffff */
.L_x_54:
[----:B----4-:R-:W-:-:S07]  /*8ce0*/  MOV R0, UR5 ;  /* 0x0000000500007c02 */ /* 0x010fce0008000f00 */
.L_x_174:
[----:B-1----:R1:W2:Y:S02]  /*8cf0*/  SYNCS.PHASECHK.TRANS64.TRYWAIT P0, [R0+URZ], R3 ;  /* 0x00000003000075a7 */ /* 0x0022a400080011ff */
[----:B--2---:R-:W-:Y:S05]  /*8d00*/  @!P0 NANOSLEEP.SYNCS 0x989680 ;  /* 0x009896800000895d */ /* 0x004fea0003900000 */
[----:B------:R-:W2:Y:S02]  /*8d10*/  @!P0 SYNCS.PHASECHK.TRANS64 P0, [R0+URZ], R3 ;  /* 0x00000003000085a7 */ /* 0x000ea400080010ff */
[----:B--2---:R-:W-:Y:S05]  /*8d20*/  @!P0 BRA `(.L_x_174) ;  /* 0xfffffffc00f08947 */ /* 0x004fea000383ffff */
[----:B------:R-:W-:Y:S05]  /*8d30*/  BRA `(.L_x_175) ;  /* 0xffffffa000d07947 */ /* 0x000fea000383ffff */
.L_x_55:
[----:B----4-:R-:W-:-:S07]  /*8d40*/  MOV R0, UR5 ;  /* 0x0000000500007c02 */ /* 0x010fce0008000f00 */
.L_x_176:
[----:B-1----:R1:W2:Y:S02]  /*8d50*/  SYNCS.PHASECHK.TRANS64.TRYWAIT P0, [R0+URZ], R3 ;  /* 0x00000003000075a7 */ /* 0x0022a400080011ff */
[----:B--2---:R-:W-:Y:S05]  /*8d60*/  @!P0 NANOSLEEP.SYNCS 0x989680 ;  /* 0x009896800000895d */ /* 0x004fea0003900000 */
[----:B------:R-:W2:Y:S02]  /*8d70*/  @!P0 SYNCS.PHASECHK.TRANS64 P0, [R0+URZ], R3 ;  /* 0x00000003000085a7 */ /* 0x000ea400080010ff */
[----:B--2---:R-:W-:Y:S05]  /*8d80*/  @!P0 BRA `(.L_x_176) ;  /* 0xfffffffc00f08947 */ /* 0x004fea000383ffff */
[----:B------:R-:W-:Y:S05]  /*8d90*/  BRA `(.L_x_177) ;  /* 0xffffffa000dc7947 */ /* 0x000fea000383ffff */
.L_x_56:
[----:B----4-:R-:W-:-:S07]  /*8da0*/  MOV R0, UR5 ;  /* 0x0000000500007c02 */ /* 0x010fce0008000f00 */
.L_x_178:
[----:B-1----:R1:W2:Y:S02]  /*8db0*/  SYNCS.PHASECHK.TRANS64.TRYWAIT P0, [R0+URZ], R3 ;  /* 0x00000003000075a7 */ /* 0x0022a400080011ff */
[----:B--2---:R-:W-:Y:S05]  /*8dc0*/  @!P0 NANOSLEEP.SYNCS 0x989680 ;  /* 0x009896800000895d */ /* 0x004fea0003900000 */
[----:B------:R-:W2:Y:S02]  /*8dd0*/  @!P0 SYNCS.PHASECHK.TRANS64 P0, [R0+URZ], R3 ;  /* 0x00000003000085a7 */ /* 0x000ea400080010ff */
[----:B--2---:R-:W-:Y:S05]  /*8de0*/  @!P0 BRA `(.L_x_178) ;  /* 0xfffffffc00f08947 */ /* 0x004fea000383ffff */
[----:B------:R-:W-:Y:S05]  /*8df0*/  BRA `(.L_x_179) ;  /* 0xffffffa000e87947 */ /* 0x000fea000383ffff */
.L_x_57:
[----:B----4-:R-:W-:-:S07]  /*8e00*/  MOV R0, UR5 ;  /* 0x0000000500007c02 */ /* 0x010fce0008000f00 */
.L_x_180:
[----:B-1----:R1:W2:Y:S02]  /*8e10*/  SYNCS.PHASECHK.TRANS64.TRYWAIT P0, [R0+URZ], R3 ;  /* 0x00000003000075a7 */ /* 0x0022a400080011ff */
[----:B--2---:R-:W-:Y:S05]  /*8e20*/  @!P0 NANOSLEEP.SYNCS 0x989680 ;  /* 0x009896800000895d */ /* 0x004fea0003900000 */
[----:B------:R-:W2:Y:S02]  /*8e30*/  @!P0 SYNCS.PHASECHK.TRANS64 P0, [R0+URZ], R3 ;  /* 0x00000003000085a7 */ /* 0x000ea400080010ff */
[----:B--2---:R-:W-:Y:S05]  /*8e40*/  @!P0 BRA `(.L_x_180) ;  /* 0xfffffffc00f08947 */ /* 0x004fea000383ffff */
[----:B------:R-:W-:Y:S05]  /*8e50*/  BRA `(.L_x_181) ;  /* 0xffffffa000f47947 */ /* 0x000fea000383ffff */
.L_x_58:
[----:B----4-:R-:W-:-:S07]  /*8e60*/  MOV R0, UR5 ;  /* 0x0000000500007c02 */ /* 0x010fce0008000f00 */
.L_x_182:
[----:B-1----:R1:W2:Y:S02]  /*8e70*/  SYNCS.PHASECHK.TRANS64.TRYWAIT P0, [R0+URZ], R3 ;  /* 0x00000003000075a7 */ /* 0x0022a400080011ff */
[----:B--2---:R-:W-:Y:S05]  /*8e80*/  @!P0 NANOSLEEP.SYNCS 0x989680 ;  /* 0x009896800000895d */ /* 0x004fea0003900000 */
[----:B------:R-:W2:Y:S02]  /*8e90*/  @!P0 SYNCS.PHASECHK.TRANS64 P0, [R0+URZ], R3 ;  /* 0x00000003000085a7 */ /* 0x000ea400080010ff */
[----:B--2---:R-:W-:Y:S05]  /*8ea0*/  @!P0 BRA `(.L_x_182) ;  /* 0xfffffffc00f08947 */ /* 0x004fea000383ffff */
[----:B------:R-:W-:Y:S05]  /*8eb0*/  BRA `(.L_x_183) ;  /* 0xffffffa400007947 */ /* 0x000fea000383ffff */
.L_x_59:
[----:B----4-:R-:W-:-:S07]  /*8ec0*/  MOV R0, UR5 ;  /* 0x0000000500007c02 */ /* 0x010fce0008000f00 */
.L_x_184:
[----:B-1----:R1:W2:Y:S02]  /*8ed0*/  SYNCS.PHASECHK.TRANS64.TRYWAIT P0, [R0+URZ], R3 ;  /* 0x00000003000075a7 */ /* 0x0022a400080011ff */
[----:B--2---:R-:W-:Y:S05]  /*8ee0*/  @!P0 NANOSLEEP.SYNCS 0x989680 ;  /* 0x009896800000895d */ /* 0x004fea0003900000 */
[----:B------:R-:W2:Y:S02]  /*8ef0*/  @!P0 SYNCS.PHASECHK.TRANS64 P0, [R0+URZ], R3 ;  /* 0x00000003000085a7 */ /* 0x000ea400080010ff */
[----:B--2---:R-:W-:Y:S05]  /*8f00*/  @!P0 BRA `(.L_x_184) ;  /* 0xfffffffc00f08947 */ /* 0x004fea000383ffff */
[----:B------:R-:W-:Y:S05]  /*8f10*/  BRA `(.L_x_185) ;  /* 0xffffffa4000c7947 */ /* 0x000fea000383ffff */
.L_x_60:
[----:B----4-:R-:W-:-:S07]  /*8f20*/  MOV R0, UR5 ;  /* 0x0000000500007c02 */ /* 0x010fce0008000f00 */
.L_x_186:
[----:B-1----:R1:W2:Y:S02]  /*8f30*/  SYNCS.PHASECHK.TRANS64.TRYWAIT P0, [R0+URZ], R3 ;  /* 0x00000003000075a7 */ /* 0x0022a400080011ff */
[----:B--2---:R-:W-:Y:S05]  /*8f40*/  @!P0 NANOSLEEP.SYNCS 0x989680 ;  /* 0x009896800000895d */ /* 0x004fea0003900000 */
[----:B------:R-:W2:Y:S02]  /*8f50*/  @!P0 SYNCS.PHASECHK.TRANS64 P0, [R0+URZ], R3 ;  /* 0x00000003000085a7 */ /* 0x000ea400080010ff */
[----:B--2---:R-:W-:Y:S05]  /*8f60*/  @!P0 BRA `(.L_x_186) ;  /* 0xfffffffc00f08947 */ /* 0x004fea000383ffff */
[----:B------:R-:W-:Y:S05]  /*8f70*/  BRA `(.L_x_187) ;  /* 0xffffffa400187947 */ /* 0x000fea000383ffff */
.L_x_61:
[----:B----4-:R-:W-:-:S07]  /*8f80*/  MOV R0, UR5 ;  /* 0x0000000500007c02 */ /* 0x010fce0008000f00 */
.L_x_188:
[----:B-1----:R1:W2:Y:S02]  /*8f90*/  SYNCS.PHASECHK.TRANS64.TRYWAIT P0, [R0+URZ], R3 ;  /* 0x00000003000075a7 */ /* 0x0022a400080011ff */
[----:B--2---:R-:W-:Y:S05]  /*8fa0*/  @!P0 NANOSLEEP.SYNCS 0x989680 ;  /* 0x009896800000895d */ /* 0x004fea0003900000 */
[----:B------:R-:W2:Y:S02]  /*8fb0*/  @!P0 SYNCS.PHASECHK.TRANS64 P0, [R0+URZ], R3 ;  /* 0x00000003000085a7 */ /* 0x000ea400080010ff */
[----:B--2---:R-:W-:Y:S05]  /*8fc0*/  @!P0 BRA `(.L_x_188) ;  /* 0xfffffffc00f08947 */ /* 0x004fea000383ffff */
[----:B------:R-:W-:Y:S05]  /*8fd0*/  BRA `(.L_x_189) ;  /* 0xffffffa400247947 */ /* 0x000fea000383ffff */
.L_x_62:
[----:B----4-:R-:W-:-:S07]  /*8fe0*/  MOV R0, UR5 ;  /* 0x0000000500007c02 */ /* 0x010fce0008000f00 */
.L_x_190:
[----:B-1----:R1:W2:Y:S02]  /*8ff0*/  SYNCS.PHASECHK.TRANS64.TRYWAIT P0, [R0+URZ], R3 ;  /* 0x00000003000075a7 */ /* 0x0022a400080011ff */
[----:B--2---:R-:W-:Y:S05]  /*9000*/  @!P0 NANOSLEEP.SYNCS 0x989680 ;  /* 0x009896800000895d */ /* 0x004fea0003900000 */
[----:B------:R-:W2:Y:S02]  /*9010*/  @!P0 SYNCS.PHASECHK.TRANS64 P0, [R0+URZ], R3 ;  /* 0x00000003000085a7 */ /* 0x000ea400080010ff */
[----:B--2---:R-:W-:Y:S05]  /*9020*/  @!P0 BRA `(.L_x_190) ;  /* 0xfffffffc00f08947 */ /* 0x004fea000383ffff */
[----:B------:R-:W-:Y:S05]  /*9030*/  BRA `(.L_x_191) ;  /* 0xffffffa400307947 */ /* 0x000fea000383ffff */
.L_x_63:
[----:B----4-:R-:W-:-:S07]  /*9040*/  MOV R0, UR5 ;  /* 0x0000000500007c02 */ /* 0x010fce0008000f00 */
.L_x_192:
[----:B-1----:R1:W2:Y:S02]  /*9050*/  SYNCS.PHASECHK.TRANS64.TRYWAIT P0, [R0+URZ], R3 ;  /* 0x00000003000075a7 */ /* 0x0022a400080011ff */
[----:B--2---:R-:W-:Y:S05]  /*9060*/  @!P0 NANOSLEEP.SYNCS 0x989680 ;  /* 0x009896800000895d */ /* 0x004fea0003900000 */
[----:B------:R-:W2:Y:S02]  /*9070*/  @!P0 SYNCS.PHASECHK.TRANS64 P0, [R0+URZ], R3 ;  /* 0x00000003000085a7 */ /* 0x000ea400080010ff */
[----:B--2---:R-:W-:Y:S05]  /*9080*/  @!P0 BRA `(.L_x_192) ;  /* 0xfffffffc00f08947 */ /* 0x004fea000383ffff */
[----:B------:R-:W-:Y:S05]  /*9090*/  BRA `(.L_x_193) ;  /* 0xffffffa4003c7947 */ /* 0x000fea000383ffff */
.L_x_64:
[----:B----4-:R-:W-:-:S07]  /*90a0*/  MOV R0, UR5 ;  /* 0x0000000500007c02 */ /* 0x010fce0008000f00 */
.L_x_194:
[----:B-1----:R1:W2:Y:S02]  /*90b0*/  SYNCS.PHASECHK.TRANS64.TRYWAIT P0, [R0+URZ], R3 ;  /* 0x00000003000075a7 */ /* 0x0022a400080011ff */
[----:B--2---:R-:W-:Y:S05]  /*90c0*/  @!P0 NANOSLEEP.SYNCS 0x989680 ;  /* 0x009896800000895d */ /* 0x004fea0003900000 */
[----:B------:R-:W2:Y:S02]  /*90d0*/  @!P0 SYNCS.PHASECHK.TRANS64 P0, [R0+URZ], R3 ;  /* 0x00000003000085a7 */ /* 0x000ea400080010ff */
[----:B--2---:R-:W-:Y:S05]  /*90e0*/  @!P0 BRA `(.L_x_194) ;  /* 0xfffffffc00f08947 */ /* 0x004fea000383ffff */
[----:B------:R-:W-:Y:S05]  /*90f0*/  BRA `(.L_x_195) ;  /* 0xffffffa400487947 */ /* 0x000fea000383ffff */
.L_x_65:
[----:B----4-:R-:W-:-:S07]  /*9100*/  MOV R0, UR5 ;  /* 0x0000000500007c02 */ /* 0x010fce0008000f00 */
.L_x_196:
[----:B-1----:R1:W2:Y:S02]  /*9110*/  SYNCS.PHASECHK.TRANS64.TRYWAIT P0, [R0+URZ], R3 ;  /* 0x00000003000075a7 */ /* 0x0022a400080011ff */
[----:B--2---:R-:W-:Y:S05]  /*9120*/  @!P0 NANOSLEEP.SYNCS 0x989680 ;  /* 0x009896800000895d */ /* 0x004fea0003900000 */
[----:B------:R-:W2:Y:S02]  /*9130*/  @!P0 SYNCS.PHASECHK.TRANS64 P0, [R0+URZ], R3 ;  /* 0x00000003000085a7 */ /* 0x000ea400080010ff */
[----:B--2---:R-:W-:Y:S05]  /*9140*/  @!P0 BRA `(.L_x_196) ;  /* 0xfffffffc00f08947 */ /* 0x004fea000383ffff */
[----:B------:R-:W-:Y:S05]  /*9150*/  BRA `(.L_x_197) ;  /* 0xffffffa400547947 */ /* 0x000fea000383ffff */
.L_x_66:
[----:B----4-:R-:W-:-:S07]  /*9160*/  MOV R0, UR5 ;  /* 0x0000000500007c02 */ /* 0x010fce0008000f00 */
.L_x_198:
[----:B-1----:R1:W2:Y:S02]  /*9170*/  SYNCS.PHASECHK.TRANS64.TRYWAIT P0, [R0+URZ], R3 ;  /* 0x00000003000075a7 */ /* 0x0022a400080011ff */
[----:B--2---:R-:W-:Y:S05]  /*9180*/  @!P0 NANOSLEEP.SYNCS 0x989680 ;  /* 0x009896800000895d */ /* 0x004fea0003900000 */
[----:B------:R-:W2:Y:S02]  /*9190*/  @!P0 SYNCS.PHASECHK.TRANS64 P0, [R0+URZ], R3 ;  /* 0x00000003000085a7 */ /* 0x000ea400080010ff */
[----:B--2---:R-:W-:Y:S05]  /*91a0*/  @!P0 BRA `(.L_x_198) ;  /* 0xfffffffc00f08947 */ /* 0x004fea000383ffff */
[----:B------:R-:W-:Y:S05]  /*91b0*/  BRA `(.L_x_199) ;  /* 0xffffffa400607947 */ /* 0x000fea000383ffff */
.L_x_67:
[----:B----4-:R-:W-:-:S07]  /*91c0*/  MOV R0, UR5 ;  /* 0x0000000500007c02 */ /* 0x010fce0008000f00 */
.L_x_200:
[----:B-1----:R1:W2:Y:S02]  /*91d0*/  SYNCS.PHASECHK.TRANS64.TRYWAIT P0, [R0+URZ], R3 ;  /* 0x00000003000075a7 */ /* 0x0022a400080011ff */
[----:B--2---:R-:W-:Y:S05]  /*91e0*/  @!P0 NANOSLEEP.SYNCS 0x989680 ;  /* 0x009896800000895d */ /* 0x004fea0003900000 */
[----:B------:R-:W2:Y:S02]  /*91f0*/  @!P0 SYNCS.PHASECHK.TRANS64 P0, [R0+URZ], R3 ;  /* 0x00000003000085a7 */ /* 0x000ea400080010ff */
[----:B--2---:R-:W-:Y:S05]  /*9200*/  @!P0 BRA `(.L_x_200) ;  /* 0xfffffffc00f08947 */ /* 0x004fea000383ffff */
[----:B------:R-:W-:Y:S05]  /*9210*/  BRA `(.L_x_201) ;  /* 0xffffffa4006c7947 */ /* 0x000fea000383ffff */
.L_x_68:
[----:B----4-:R-:W-:-:S07]  /*9220*/  MOV R0, UR5 ;  /* 0x0000000500007c02 */ /* 0x010fce0008000f00 */
.L_x_202:
[----:B-1----:R1:W2:Y:S02]  /*9230*/  SYNCS.PHASECHK.TRANS64.TRYWAIT P0, [R0+URZ], R3 ;  /* 0x00000003000075a7 */ /* 0x0022a400080011ff */
[----:B--2---:R-:W-:Y:S05]  /*9240*/  @!P0 NANOSLEEP.SYNCS 0x989680 ;  /* 0x009896800000895d */ /* 0x004fea0003900000 */
[----:B------:R-:W2:Y:S02]  /*9250*/  @!P0 SYNCS.PHASECHK.TRANS64 P0, [R0+URZ], R3 ;  /* 0x00000003000085a7 */ /* 0x000ea400080010ff */
[----:B--2---:R-:W-:Y:S05]  /*9260*/  @!P0 BRA `(.L_x_202) ;  /* 0xfffffffc00f08947 */ /* 0x004fea000383ffff */
[----:B------:R-:W-:Y:S05]  /*9270*/  BRA `(.L_x_203) ;  /* 0xffffffa400787947 */ /* 0x000fea000383ffff */
.L_x_69:
[----:B----4-:R-:W-:-:S07]  /*9280*/  MOV R0, UR5 ;  /* 0x0000000500007c02 */ /* 0x010fce0008000f00 */
.L_x_204:
[----:B-1----:R1:W2:Y:S02]  /*9290*/  SYNCS.PHASECHK.TRANS64.TRYWAIT P0, [R0+URZ], R3 ;  /* 0x00000003000075a7 */ /* 0x0022a400080011ff */
[----:B--2---:R-:W-:Y:S05]  /*92a0*/  @!P0 NANOSLEEP.SYNCS 0x989680 ;  /* 0x009896800000895d */ /* 0x004fea0003900000 */
[----:B------:R-:W2:Y:S02]  /*92b0*/  @!P0 SYNCS.PHASECHK.TRANS64 P0, [R0+URZ], R3 ;  /* 0x00000003000085a7 */ /* 0x000ea400080010ff */
[----:B--2---:R-:W-:Y:S05]  /*92c0*/  @!P0 BRA `(.L_x_204) ;  /* 0xfffffffc00f08947 */ /* 0x004fea000383ffff */
[----:B------:R-:W-:Y:S05]  /*92d0*/  BRA `(.L_x_205) ;  /* 0xffffffa400847947 */ /* 0x000fea000383ffff */
.L_x_72:
[----:B-1----:R1:W2:Y:S02]  /*92e0*/  SYNCS.PHASECHK.TRANS64.TRYWAIT P0, [R0+URZ+0x2b0], R5 ;  /* 0x0002b005000075a7 */ /* 0x0022a400080011ff */
[----:B--2---:R-:W-:Y:S05]  /*92f0*/  @!P0 NANOSLEEP.SYNCS 0x989680 ;  /* 0x009896800000895d */ /* 0x004fea0003900000 */
[----:B------:R-:W2:Y:S02]  /*9300*/  @!P0 SYNCS.PHASECHK.TRANS64 P0, [R0+URZ+0x2b0], R5 ;  /* 0x0002b005000085a7 */ /* 0x000ea400080010ff */
[----:B--2---:R-:W-:Y:S05]  /*9310*/  @!P0 BRA `(.L_x_72) ;  /* 0xfffffffc00f08947 */ /* 0x004fea000383ffff */
[----:B------:R-:W-:Y:S05]  /*9320*/  BRA `(.L_x_206) ;  /* 0xffffffa400e07947 */ /* 0x000fea000383ffff */
.L_x_73:
[----:B------:R-:W-:-:S07]  /*9330*/  MOV R0, UR5 ;  /* 0x0000000500007c02 */ /* 0x000fce0008000f00 */
.L_x_207:
[----:B-1----:R1:W2:Y:S02]  /*9340*/  SYNCS.PHASECHK.TRANS64.TRYWAIT P0, [R0+URZ+0x260], R5 ;  /* 0x00026005000075a7 */ /* 0x0022a400080011ff */
[----:B--2---:R-:W-:Y:S05]  /*9350*/  @!P0 NANOSLEEP.SYNCS 0x989680 ;  /* 0x009896800000895d */ /* 0x004fea0003900000 */
[----:B------:R-:W2:Y:S02]  /*9360*/  @!P0 SYNCS.PHASECHK.TRANS64 P0, [R0+URZ+0x260], R5 ;  /* 0x00026005000085a7 */ /* 0x000ea400080010ff */
[----:B--2---:R-:W-:Y:S05]  /*9370*/  @!P0 BRA `(.L_x_207) ;  /* 0xfffffffc00f08947 */ /* 0x004fea000383ffff */
[----:B------:R-:W-:Y:S05]  /*9380*/  BRA `(.L_x_208) ;  /* 0xffffffa400f07947 */ /* 0x000fea000383ffff */
.L_x_74:
[----:B-1----:R1:W2:Y:S02]  /*9390*/  SYNCS.PHASECHK.TRANS64.TRYWAIT P1, [R0+URZ+0x250], R5 ;  /* 0x00025005000075a7 */ /* 0x0022a400080211ff */
[----:B--2---:R-:W-:Y:S05]  /*93a0*/  @!P1 NANOSLEEP.SYNCS 0x989680 ;  /* 0x009896800000995d */ /* 0x004fea0003900000 */
[----:B------:R-:W2:Y:S02]  /*93b0*/  @!P1 SYNCS.PHASECHK.TRANS64 P1, [R0+URZ+0x250], R5 ;  /* 0x00025005000095a7 */ /* 0x000ea400080210ff */
[----:B--2---:R-:W-:Y:S05]  /*93c0*/  @!P1 BRA `(.L_x_74) ;  /* 0xfffffffc00f09947 */ /* 0x004fea000383ffff */
[----:B------:R-:W-:Y:S05]  /*93d0*/  BRA `(.L_x_209) ;  /* 0xffffffa800207947 */ /* 0x000fea000383ffff */
.L_x_77:
[----:B------:R-:W-:-:S07]  /*93e0*/  MOV R0, UR5 ;  /* 0x0000000500007c02 */ /* 0x000fce0008000f00 */
.L_x_210:
[----:B-1----:R1:W2:Y:S02]  /*93f0*/  SYNCS.PHASECHK.TRANS64.TRYWAIT P0, [R0+URZ+0x260], R3 ;  /* 0x00026003000075a7 */ /* 0x0022a400080011ff */
[----:B--2---:R-:W-:Y:S05]  /*9400*/  @!P0 NANOSLEEP.SYNCS 0x989680 ;  /* 0x009896800000895d */ /* 0x004fea0003900000 */
[----:B------:R-:W2:Y:S02]  /*9410*/  @!P0 SYNCS.PHASECHK.TRANS64 P0, [R0+URZ+0x260], R3 ;  /* 0x00026003000085a7 */ /* 0x000ea400080010ff */
[----:B--2---:R-:W-:Y:S05]  /*9420*/  @!P0 BRA `(.L_x_210) ;  /* 0xfffffffc00f08947 */ /* 0x004fea000383ffff */
[----:B------:R-:W-:Y:S05]  /*9430*/  BRA `(.L_x_76) ;  /* 0xffffffa800747947 */ /* 0x000fea000383ffff */
.L_x_84:
[----:B-1----:R1:W2:Y:S02]  /*9440*/  SYNCS.PHASECHK.TRANS64.TRYWAIT P1, [R0+URZ+0x250], R5 ;  /* 0x00025005000075a7 */ /* 0x0022a400080211ff */
[----:B--2---:R-:W-:Y:S05]  /*9450*/  @!P1 NANOSLEEP.SYNCS 0x989680 ;  /* 0x009896800000995d */ /* 0x004fea0003900000 */
[----:B------:R-:W2:Y:S02]  /*9460*/  @!P1 SYNCS.PHASECHK.TRANS64 P1, [R0+URZ+0x250], R5 ;  /* 0x00025005000095a7 */ /* 0x000ea400080210ff */
[----:B--2---:R-:W-:Y:S05]  /*9470*/  @!P1 BRA `(.L_x_84) ;  /* 0xfffffffc00f09947 */ /* 0x004fea000383ffff */
[----:B------:R-:W-:Y:S05]  /*9480*/  BRA `(.L_x_211) ;  /* 0xffffffac00c87947 */ /* 0x000fea000383ffff */
.L_x_85:
[----:B------:R-:W-:-:S07]  /*9490*/  MOV R3, UR9 ;  /* 0x0000000900037c02 */ /* 0x000fce0008000f00 */
.L_x_212:
[----:B-1----:R1:W2:Y:S02]  /*94a0*/  SYNCS.PHASECHK.TRANS64.TRYWAIT P0, [R3+URZ+0x290], R0 ;  /* 0x00029000030075a7 */ /* 0x0022a400080011ff */
[----:B--2---:R-:W-:Y:S05]  /*94b0*/  @!P0 NANOSLEEP.SYNCS 0x989680 ;  /* 0x009896800000895d */ /* 0x004fea0003900000 */
[----:B------:R-:W2:Y:S02]  /*94c0*/  @!P0 SYNCS.PHASECHK.TRANS64 P0, [R3+URZ+0x290], R0 ;  /* 0x00029000030085a7 */ /* 0x000ea400080010ff */
[----:B--2---:R-:W-:Y:S05]  /*94d0*/  @!P0 BRA `(.L_x_212) ;  /* 0xfffffffc00f08947 */ /* 0x004fea000383ffff */
[----:B------:R-:W-:Y:S05]  /*94e0*/  BRA `(.L_x_213) ;  /* 0xffffffac00fc7947 */ /* 0x000fea000383ffff */
.L_x_88:
[----:B------:R-:W-:Y:S07]  /*94f0*/  MOV R0, UR7 ;  /* 0x0000000700007c02 */ /* 0x000fee0008000f00 */
.L_x_214:
[----:B-1----:R1:W2:Y:S02]  /*9500*/  SYNCS.PHASECHK.TRANS64.TRYWAIT P0, [R0+URZ], R3 ;  /* 0x00000003000075a7 */ /* 0x0022a400080011ff */
[----:B--2---:R-:W-:Y:S05]  /*9510*/  @!P0 NANOSLEEP.SYNCS 0x989680 ;  /* 0x009896800000895d */ /* 0x004fea0003900000 */
[----:B------:R-:W2:Y:S02]  /*9520*/  @!P0 SYNCS.PHASECHK.TRANS64 P0, [R0+URZ], R3 ;  /* 0x00000003000085a7 */ /* 0x000ea400080010ff */
[----:B--2---:R-:W-:Y:S05]  /*9530*/  @!P0 BRA `(.L_x_214) ;  /* 0xfffffffc00f08947 */ /* 0x004fea000383ffff */
[----:B------:R-:W-:Y:S05]  /*9540*/  BRA `(.L_x_87) ;  /* 0xffffffb000347947 */ /* 0x000fea000383ffff */
.L_x_91:
[----:B------:R-:W-:-:S07]  /*9550*/  MOV R0, UR5 ;  /* 0x0000000500007c02 */ /* 0x000fce0008000f00 */
.L_x_215:
[----:B--2---:R2:W3:Y:S02]  /*9560*/  SYNCS.PHASECHK.TRANS64.TRYWAIT P0, [R0+URZ], R3 ;  /* 0x00000003000075a7 */ /* 0x0044e400080011ff */
[----:B---3--:R-:W-:Y:S05]  /*9570*/  @!P0 NANOSLEEP.SYNCS 0x989680 ;  /* 0x009896800000895d */ /* 0x008fea0003900000 */
[----:B------:R-:W3:Y:S02]  /*9580*/  @!P0 SYNCS.PHASECHK.TRANS64 P0, [R0+URZ], R3 ;  /* 0x00000003000085a7 */ /* 0x000ee400080010ff */
[----:B---3--:R-:W-:Y:S05]  /*9590*/  @!P0 BRA `(.L_x_215) ;  /* 0xfffffffc00f08947 */ /* 0x008fea000383ffff */
[----:B------:R-:W-:Y:S05]  /*95a0*/  BRA `(.L_x_216) ;  /* 0xffffffb000d87947 */ /* 0x000fea000383ffff */
.L_x_92:
[----:B------:R-:W-:-:S07]  /*95b0*/  MOV R0, UR5 ;  /* 0x0000000500007c02 */ /* 0x000fce0008000f00 */
.L_x_217:
[----:B--2---:R2:W3:Y:S02]  /*95c0*/  SYNCS.PHASECHK.TRANS64.TRYWAIT P0, [R0+URZ], R3 ;  /* 0x00000003000075a7 */ /* 0x0044e400080011ff */
[----:B---3--:R-:W-:Y:S05]  /*95d0*/  @!P0 NANOSLEEP.SYNCS 0x989680 ;  /* 0x009896800000895d */ /* 0x008fea0003900000 */
[----:B------:R-:W3:Y:S02]  /*95e0*/  @!P0 SYNCS.PHASECHK.TRANS64 P0, [R0+URZ], R3 ;  /* 0x00000003000085a7 */ /* 0x000ee400080010ff */
[----:B---3--:R-:W-:Y:S05]  /*95f0*/  @!P0 BRA `(.L_x_217) ;  /* 0xfffffffc00f08947 */ /* 0x008fea000383ffff */
[----:B------:R-:W-:Y:S05]  /*9600*/  BRA `(.L_x_218) ;  /* 0xffffffb000e47947 */ /* 0x000fea000383ffff */
.L_x_93:
[----:B------:R-:W-:-:S07]  /*9610*/  MOV R0, UR5 ;  /* 0x0000000500007c02 */ /* 0x000fce0008000f00 */
.L_x_219:
[----:B--2---:R2:W3:Y:S02]  /*9620*/  SYNCS.PHASECHK.TRANS64.TRYWAIT P0, [R0+URZ], R3 ;  /* 0x00000003000075a7 */ /* 0x0044e400080011ff */
[----:B---3--:R-:W-:Y:S05]  /*9630*/  @!P0 NANOSLEEP.SYNCS 0x989680 ;  /* 0x009896800000895d */ /* 0x008fea0003900000 */
[----:B------:R-:W3:Y:S02]  /*9640*/  @!P0 SYNCS.PHASECHK.TRANS64 P0, [R0+URZ], R3 ;  /* 0x00000003000085a7 */ /* 0x000ee400080010ff */
[----:B---3--:R-:W-:Y:S05]  /*9650*/  @!P0 BRA `(.L_x_219) ;  /* 0xfffffffc00f08947 */ /* 0x008fea000383ffff */
[----:B------:R-:W-:Y:S05]  /*9660*/  BRA `(.L_x_220) ;  /* 0xffffffb000f07947 */ /* 0x000fea000383ffff */
.L_x_94:
[----:B------:R-:W-:-:S07]  /*9670*/  MOV R0, UR7 ;  /* 0x0000000700007c02 */ /* 0x000fce0008000f00 */
.L_x_221:
[----:B--2---:R2:W3:Y:S02]  /*9680*/  SYNCS.PHASECHK.TRANS64.TRYWAIT P0, [R0+URZ], R3 ;  /* 0x00000003000075a7 */ /* 0x0044e400080011ff */
[----:B---3--:R-:W-:Y:S05]  /*9690*/  @!P0 NANOSLEEP.SYNCS 0x989680 ;  /* 0x009896800000895d */ /* 0x008fea0003900000 */
[----:B------:R-:W3:Y:S02]  /*96a0*/  @!P0 SYNCS.PHASECHK.TRANS64 P0, [R0+URZ], R3 ;  /* 0x00000003000085a7 */ /* 0x000ee400080010ff */
[----:B---3--:R-:W-:Y:S05]  /*96b0*/  @!P0 BRA `(.L_x_221) ;  /* 0xfffffffc00f08947 */ /* 0x008fea000383ffff */
[----:B------:R-:W-:Y:S05]  /*96c0*/  BRA `(.L_x_222) ;  /* 0xffffffb000fc7947 */ /* 0x000fea000383ffff */
.L_x_99:
[----:B--2---:R2:W3:Y:S02]  /*96d0*/  SYNCS.PHASECHK.TRANS64.TRYWAIT P0, [R0+URZ+0x250], R3 ;  /* 0x00025003000075a7 */ /* 0x0044e400080011ff */
[----:B---3--:R-:W-:Y:S05]  /*96e0*/  @!P0 NANOSLEEP.SYNCS 0x989680 ;  /* 0x009896800000895d */ /* 0x008fea0003900000 */
[----:B------:R-:W3:Y:S02]  /*96f0*/  @!P0 SYNCS.PHASECHK.TRANS64 P0, [R0+URZ+0x250], R3 ;  /* 0x00025003000085a7 */ /* 0x000ee400080010ff */
[----:B---3--:R-:W-:Y:S05]  /*9700*/  @!P0 BRA `(.L_x_99) ;  /* 0xfffffffc00f08947 */ /* 0x008fea000383ffff */
[----:B------:R-:W-:Y:S05]  /*9710*/  BRA `(.L_x_223) ;  /* 0xffffffb800007947 */ /* 0x000fea000383ffff */
.L_x_102:
[----:B------:R-:W-:Y:S07]  /*9720*/  MOV R0, UR7 ;  /* 0x0000000700007c02 */ /* 0x000fee0008000f00 */
.L_x_224:
[----:B--2---:R2:W3:Y:S02]  /*9730*/  SYNCS.PHASECHK.TRANS64.TRYWAIT P0, [R0+URZ+0x248], R3 ;  /* 0x00024803000075a7 */ /* 0x0044e400080011ff */
[----:B---3--:R-:W-:Y:S05]  /*9740*/  @!P0 NANOSLEEP.SYNCS 0x989680 ;  /* 0x009896800000895d */ /* 0x008fea0003900000 */
[----:B------:R-:W3:Y:S02]  /*9750*/  @!P0 SYNCS.PHASECHK.TRANS64 P0, [R0+URZ+0x248], R3 ;  /* 0x00024803000085a7 */ /* 0x000ee400080010ff */
[----:B---3--:R-:W-:Y:S05]  /*9760*/  @!P0 BRA `(.L_x_224) ;  /* 0xfffffffc00f08947 */ /* 0x008fea000383ffff */
[----:B------:R-:W-:Y:S05]  /*9770*/  BRA `(.L_x_101) ;  /* 0xffffffb800e07947 */ /* 0x000fea000383ffff */
.L_x_105:
[----:B--2---:R-:W-:Y:S07]  /*9780*/  MOV R3, UR7 ;  /* 0x0000000700037c02 */ /* 0x004fee0008000f00 */
.L_x_225:
[----:B-1----:R1:W2:Y:S02]  /*9790*/  SYNCS.PHASECHK.TRANS64.TRYWAIT P0, [R3+URZ+0x230], R12 ;  /* 0x0002300c030075a7 */ /* 0x0022a400080011ff */
[----:B--2---:R-:W-:Y:S05]  /*97a0*/  @!P0 NANOSLEEP.SYNCS 0x989680 ;  /* 0x009896800000895d */ /* 0x004fea0003900000 */
[----:B------:R-:W2:Y:S02]  /*97b0*/  @!P0 SYNCS.PHASECHK.TRANS64 P0, [R3+URZ+0x230], R12 ;  /* 0x0002300c030085a7 */ /* 0x000ea400080010ff */
[----:B--2---:R-:W-:Y:S05]  /*97c0*/  @!P0 BRA `(.L_x_225) ;  /* 0xfffffffc00f08947 */ /* 0x004fea000383ffff */
[----:B------:R-:W-:Y:S05]  /*97d0*/  BRA `(.L_x_226) ;  /* 0xffffffbc00587947 */ /* 0x000fea000383ffff */
.L_x_106:
[----:B------:R-:W-:Y:S07]  /*97e0*/  MOV R3, UR7 ;  /* 0x0000000700037c02 */ /* 0x000fee0008000f00 */
.L_x_227:
[----:B-1----:R1:W2:Y:S02]  /*97f0*/  SYNCS.PHASECHK.TRANS64.TRYWAIT P0, [R3+URZ+0x238], R12 ;  /* 0x0002380c030075a7 */ /* 0x0022a400080011ff */
[----:B--2---:R-:W-:Y:S05]  /*9800*/  @!P0 NANOSLEEP.SYNCS 0x989680 ;  /* 0x009896800000895d */ /* 0x004fea0003900000 */
[----:B------:R-:W2:Y:S02]  /*9810*/  @!P0 SYNCS.PHASECHK.TRANS64 P0, [R3+URZ+0x238], R12 ;  /* 0x0002380c030085a7 */ /* 0x000ea400080010ff */
[----:B--2---:R-:W-:Y:S05]  /*9820*/  @!P0 BRA `(.L_x_227) ;  /* 0xfffffffc00f08947 */ /* 0x004fea000383ffff */
[----:B------:R-:W-:Y:S05]  /*9830*/  BRA `(.L_x_228) ;  /* 0xffffffbc00d87947 */ /* 0x000fea000383ffff */
.L_x_108:
[----:B------:R-:W-:-:S07]  /*9840*/  MOV R0, UR7 ;  /* 0x0000000700007c02 */ /* 0x000fce0008000f00 */
.L_x_229:
[----:B-1----:R1:W3:Y:S02]  /*9850*/  SYNCS.PHASECHK.TRANS64.TRYWAIT P0, [R0+URZ+0x230], R3 ;  /* 0x00023003000075a7 */ /* 0x0022e400080011ff */
[----:B---3--:R-:W-:Y:S05]  /*9860*/  @!P0 NANOSLEEP.SYNCS 0x989680 ;  /* 0x009896800000895d */ /* 0x008fea0003900000 */
[----:B------:R-:W3:Y:S02]  /*9870*/  @!P0 SYNCS.PHASECHK.TRANS64 P0, [R0+URZ+0x230], R3 ;  /* 0x00023003000085a7 */ /* 0x000ee400080010ff */
[----:B---3--:R-:W-:Y:S05]  /*9880*/  @!P0 BRA `(.L_x_229) ;  /* 0xfffffffc00f08947 */ /* 0x008fea000383ffff */
[----:B------:R-:W-:Y:S05]  /*9890*/  BRA `(.L_x_230) ;  /* 0xffffffc000487947 */ /* 0x000fea000383ffff */
.L_x_110:
[----:B--2---:R2:W4:Y:S02]  /*98a0*/  SYNCS.PHASECHK.TRANS64.TRYWAIT P0, [R0+URZ+0x250], R3 ;  /* 0x00025003000075a7 */ /* 0x00452400080011ff */
[----:B----4-:R-:W-:Y:S05]  /*98b0*/  @!P0 NANOSLEEP.SYNCS 0x989680 ;  /* 0x009896800000895d */ /* 0x010fea0003900000 */
[----:B------:R-:W4:Y:S02]  /*98c0*/  @!P0 SYNCS.PHASECHK.TRANS64 P0, [R0+URZ+0x250], R3 ;  /* 0x00025003000085a7 */ /* 0x000f2400080010ff */
[----:B----4-:R-:W-:Y:S05]  /*98d0*/  @!P0 BRA `(.L_x_110) ;  /* 0xfffffffc00f08947 */ /* 0x010fea000383ffff */
[----:B------:R-:W-:Y:S05]  /*98e0*/  BRA `(.L_x_231) ;  /* 0xffffffc400147947 */ /* 0x000fea000383ffff */
.L_x_121:
[----:B-1----:R1:W3:Y:S02]  /*98f0*/  SYNCS.PHASECHK.TRANS64.TRYWAIT P1, [R0+URZ+0x220], R3 ;  /* 0x00022003000075a7 */ /* 0x0022e400080211ff */
[----:B---3--:R-:W-:Y:S05]  /*9900*/  @!P1 NANOSLEEP.SYNCS 0x989680 ;  /* 0x009896800000995d */ /* 0x008fea0003900000 */
[----:B------:R-:W3:Y:S02]  /*9910*/  @!P1 SYNCS.PHASECHK.TRANS64 P1, [R0+URZ+0x220], R3 ;  /* 0x00022003000095a7 */ /* 0x000ee400080210ff */
[----:B---3--:R-:W-:Y:S05]  /*9920*/  @!P1 BRA `(.L_x_121) ;  /* 0xfffffffc00f09947 */ /* 0x008fea000383ffff */
[----:B------:R-:W-:Y:S05]  /*9930*/  BRA `(.L_x_120) ;  /* 0xffffffd0002c7947 */ /* 0x000fea000383ffff */
.L_x_123:
[----:B-1----:R1:W4:Y:S02]  /*9940*/  SYNCS.PHASECHK.TRANS64.TRYWAIT P0, [R113+URZ+0x270], R2 ;  /* 0x00027002710075a7 */ /* 0x00232400080011ff */
[----:B----4-:R-:W-:Y:S05]  /*9950*/  @!P0 NANOSLEEP.SYNCS 0x989680 ;  /* 0x009896800000895d */ /* 0x010fea0003900000 */
[----:B------:R-:W4:Y:S02]  /*9960*/  @!P0 SYNCS.PHASECHK.TRANS64 P0, [R113+URZ+0x270], R2 ;  /* 0x00027002710085a7 */ /* 0x000f2400080010ff */
[----:B----4-:R-:W-:Y:S05]  /*9970*/  @!P0 BRA `(.L_x_123) ;  /* 0xfffffffc00f08947 */ /* 0x010fea000383ffff */
[----:B------:R-:W-:Y:S05]  /*9980*/  BRA `(.L_x_122) ;  /* 0xffffffd000807947 */ /* 0x000fea000383ffff */
.L_x_131:
[----:B--2---:R2:W3:Y:S02]  /*9990*/  SYNCS.PHASECHK.TRANS64.TRYWAIT P0, [R32+URZ+0x220], R3 ;  /* 0x00022003200075a7 */ /* 0x0044e400080011ff */
[----:B---3--:R-:W-:Y:S05]  /*99a0*/  @!P0 NANOSLEEP.SYNCS 0x989680 ;  /* 0x009896800000895d */ /* 0x008fea0003900000 */
[----:B------:R-:W3:Y:S02]  /*99b0*/  @!P0 SYNCS.PHASECHK.TRANS64 P0, [R32+URZ+0x220], R3 ;  /* 0x00022003200085a7 */ /* 0x000ee400080010ff */
[----:B---3--:R-:W-:Y:S05]  /*99c0*/  @!P0 BRA `(.L_x_131) ;  /* 0xfffffffc00f08947 */ /* 0x008fea000383ffff */
[----:B------:R-:W-:Y:S05]  /*99d0*/  BRA `(.L_x_130) ;  /* 0xffffffdc00707947 */ /* 0x000fea000383ffff */
        .weak           $__internal_0_$__cuda_sm10x_tcgen05_guardrail_trap_col_being_dealloced_not_returned_by_alloc
        .type           $__internal_0_$__cuda_sm10x_tcgen05_guardrail_trap_col_being_dealloced_not_returned_by_alloc,@function
        .size           $__internal_0_$__cuda_sm10x_tcgen05_guardrail_trap_col_being_dealloced_not_returned_by_alloc,($__internal_1_$__cuda_sm10x_tcgen05_guardrail_trap_phase_invalid_during_alloc - $__internal_0_$__cuda_sm10x_tcgen05_guardrail_trap_col_being_dealloced_not_returned_by_alloc)
$__internal_0_$__cuda_sm10x_tcgen05_guardrail_trap_col_being_dealloced_not_returned_by_alloc:
[----:B------:R-:W-:Y:S05]  /*99e0*/  BPT.TRAP 0x1 ;  /* 0x000000040000795c */ /* 0x000fea0000300000 */
[----:B------:R-:W-:-:S04]  /*99f0*/  HFMA2 R3, -RZ, RZ, 0, 0 ;  /* 0x00000000ff037431 */ /* 0x000fc800000001ff */
[----:B------:R-:W-:Y:S05]  /*9a00*/  RET.REL.NODEC R2 `(_ZN7cutlass13device_kernelINS_4gemm6kernel13GemmUniversalIN4cute5tupleIJiiiiEEENS1_10collective13CollectiveMmaINS1_35MainloopSm100TmaUmmaWarpSpecializedILi34ELi2ELi4ENS5_IJNS4_1CILi1EEESB_SB_EEEEENS5_IJNSA_ILi64EEENSA_ILi128EEENSA_ILi32EEEEEENS_12float_e4m3_tENS5_IJSB_llEEESI_NS5_IJlSB_lEEENS4_8TiledMMAINS4_8MMA_AtomIJNS4_10MMA_TraitsINS4_19SM100_MMA_F8F6F4_SSEJSI_SI_fSE_SF_NS4_17integral_constantINS4_4UMMA5MajorELSR_1EEENSP_ISR_LSR_0EEENSP_INSQ_7ScaleInELSU_0EEESV_EEEEEENS4_6LayoutISC_NS5_IJNSA_ILi0EEESZ_SZ_EEEEENS5_IJNS4_10UnderscoreES12_S12_EEEEENS4_13SM90_TMA_LOADENS4_14ComposedLayoutINS4_7SwizzleILi2ELi4ELi3EEENS4_18smem_ptr_flag_bitsILi8EEENSY_INS5_IJSE_NSA_ILi8EEEEEENS5_IJSB_SE_EEEEEEEvNS4_8identityES15_NS16_INS17_ILi1ELi4ELi3EEES1A_NSY_INS5_IJS1B_SG_EEENS5_IJSG_SB_EEEEEEEvS1G_EENS_8epilogue10collective18CollectiveEpilogueINS1N_23Sm100TmaWarpSpecializedILi2ELi2ELi32ELb0ELb0EEEJSH_NS5_IJNSY_ISE_SB_EES1S_EEESI_SK_SI_SK_NS1N_6fusion15FusionCallbacksIS1R_NS1U_17LinearCombinationISI_fSI_fLNS_15FloatRoundStyleE2EEESH_S1T_JEEENS4_5SM1004TMEM4LOAD26SM100_TMEM_LOAD_16dp32b32xES15_NS16_IS18_S1A_NSY_INS5_IJS1B_SE_EEENS5_IJSE_SB_EEEEEEENS4_39AutoVectorizingCopyWithAssumedAlignmentILi128EEENS4_14SM90_TMA_STOREES27_S29_S29_EEEvvEEEEvNT_6ParamsE) ;  /* 0xffffff64027c7950 */ /* 0x000fea0003c3ffff */
        .weak           $__internal_1_$__cuda_sm10x_tcgen05_guardrail_trap_phase_invalid_during_alloc
        .type           $__internal_1_$__cuda_sm10x_tcgen05_guardrail_trap_phase_invalid_during_alloc,@function
        .size           $__internal_1_$__cuda_sm10x_tcgen05_guardrail_trap_phase_invalid_during_alloc,($__internal_2_$__cuda_sm10x_tcgen05_guardrail_trap_unallocated_columns_being_dealloced - $__internal_1_$__cuda_sm10x_tcgen05_guardrail_trap_phase_invalid_during_alloc)
$__internal_1_$__cuda_sm10x_tcgen05_guardrail_trap_phase_invalid_during_alloc:
[----:B------:R-:W-:Y:S05]  /*9a10*/  BPT.TRAP 0x1 ;  /* 0x000000040000795c */ /* 0x000fea0000300000 */
[----:B------:R-:W-:-:S04]  /*9a20*/  MOV R3, 0x0 ;  /* 0x0000000000037802 */ /* 0x000fc80000000f00 */
[----:B------:R-:W-:Y:S05]  /*9a30*/  RET.REL.NODEC R2 `(_ZN7cutlass13device_kernelINS_4gemm6kernel13GemmUniversalIN4cute5tupleIJiiiiEEENS1_10collective13CollectiveMmaINS1_35MainloopSm100TmaUmmaWarpSpecializedILi34ELi2ELi4ENS5_IJNS4_1CILi1EEESB_SB_EEEEENS5_IJNSA_ILi64EEENSA_ILi128EEENSA_ILi32EEEEEENS_12float_e4m3_tENS5_IJSB_llEEESI_NS5_IJlSB_lEEENS4_8TiledMMAINS4_8MMA_AtomIJNS4_10MMA_TraitsINS4_19SM100_MMA_F8F6F4_SSEJSI_SI_fSE_SF_NS4_17integral_constantINS4_4UMMA5MajorELSR_1EEENSP_ISR_LSR_0EEENSP_INSQ_7ScaleInELSU_0EEESV_EEEEEENS4_6LayoutISC_NS5_IJNSA_ILi0EEESZ_SZ_EEEEENS5_IJNS4_10UnderscoreES12_S12_EEEEENS4_13SM90_TMA_LOADENS4_14ComposedLayoutINS4_7SwizzleILi2ELi4ELi3EEENS4_18smem_ptr_flag_bitsILi8EEENSY_INS5_IJSE_NSA_ILi8EEEEEENS5_IJSB_SE_EEEEEEEvNS4_8identityES15_NS16_INS17_ILi1ELi4ELi3EEES1A_NSY_INS5_IJS1B_SG_EEENS5_IJSG_SB_EEEEEEEvS1G_EENS_8epilogue10collective18CollectiveEpilogueINS1N_23Sm100TmaWarpSpecializedILi2ELi2ELi32ELb0ELb0EEEJSH_NS5_IJNSY_ISE_SB_EES1S_EEESI_SK_SI_SK_NS1N_6fusion15FusionCallbacksIS1R_NS1U_17LinearCombinationISI_fSI_fLNS_15FloatRoundStyleE2EEESH_S1T_JEEENS4_5SM1004TMEM4LOAD26SM100_TMEM_LOAD_16dp32b32xES15_NS16_IS18_S1A_NSY_INS5_IJS1B_SE_EEENS5_IJSE_SB_EEEEEEENS4_39AutoVectorizingCopyWithAssumedAlignmentILi128EEENS4_14SM90_TMA_STOREES27_S29_S29_EEEvvEEEEvNT_6ParamsE) ;  /* 0xffffff6402707950 */ /* 0x000fea0003c3ffff */
        .weak           $__internal_2_$__cuda_sm10x_tcgen05_guardrail_trap_unallocated_columns_being_dealloced
        .type           $__internal_2_$__cuda_sm10x_tcgen05_guardrail_trap_unallocated_columns_being_dealloced,@function
        .size           $__internal_2_$__cuda_sm10x_tcgen05_guardrail_trap_unallocated_columns_being_dealloced,(.L_x_233 - $__internal_2_$__cuda_sm10x_tcgen05_guardrail_trap_unallocated_columns_being_dealloced)
$__internal_2_$__cuda_sm10x_tcgen05_guardrail_trap_unallocated_columns_being_dealloced:
[----:B------:R-:W-:Y:S05]  /*9a40*/  BPT.TRAP 0x1 ;  /* 0x000000040000795c */ /* 0x000fea0000300000 */
[----:B------:R-:W-:-:S04]  /*9a50*/  HFMA2 R3, -RZ, RZ, 0, 0 ;  /* 0x00000000ff037431 */ /* 0x000fc800000001ff */
[----:B------:R-:W-:Y:S05]  /*9a60*/  RET.REL.NODEC R2 `(_ZN7cutlass13device_kernelINS_4gemm6kernel13GemmUniversalIN4cute5tupleIJiiiiEEENS1_10collective13CollectiveMmaINS1_35MainloopSm100TmaUmmaWarpSpecializedILi34ELi2ELi4ENS5_IJNS4_1CILi1EEESB_SB_EEEEENS5_IJNSA_ILi64EEENSA_ILi128EEENSA_ILi32EEEEEENS_12float_e4m3_tENS5_IJSB_llEEESI_NS5_IJlSB_lEEENS4_8TiledMMAINS4_8MMA_AtomIJNS4_10MMA_TraitsINS4_19SM100_MMA_F8F6F4_SSEJSI_SI_fSE_SF_NS4_17integral_constantINS4_4UMMA5MajorELSR_1EEENSP_ISR_LSR_0EEENSP_INSQ_7ScaleInELSU_0EEESV_EEEEEENS4_6LayoutISC_NS5_IJNSA_ILi0EEESZ_SZ_EEEEENS5_IJNS4_10UnderscoreES12_S12_EEEEENS4_13SM90_TMA_LOADENS4_14ComposedLayoutINS4_7SwizzleILi2ELi4ELi3EEENS4_18smem_ptr_flag_bitsILi8EEENSY_INS5_IJSE_NSA_ILi8EEEEEENS5_IJSB_SE_EEEEEEEvNS4_8identityES15_NS16_INS17_ILi1ELi4ELi3EEES1A_NSY_INS5_IJS1B_SG_EEENS5_IJSG_SB_EEEEEEEvS1G_EENS_8epilogue10collective18CollectiveEpilogueINS1N_23Sm100TmaWarpSpecializedILi2ELi2ELi32ELb0ELb0EEEJSH_NS5_IJNSY_ISE_SB_EES1S_EEESI_SK_SI_SK_NS1N_6fusion15FusionCallbacksIS1R_NS1U_17LinearCombinationISI_fSI_fLNS_15FloatRoundStyleE2EEESH_S1T_JEEENS4_5SM1004TMEM4LOAD26SM100_TMEM_LOAD_16dp32b32xES15_NS16_IS18_S1A_NSY_INS5_IJS1B_SE_EEENS5_IJSE_SB_EEEEEEENS4_39AutoVectorizingCopyWithAssumedAlignmentILi128EEENS4_14SM90_TMA_STOREES27_S29_S29_EEEvvEEEEvNT_6ParamsE) ;  /* 0xffffff6402647950 */ /* 0x000fea0003c3ffff */
.L_x_232:
[----:B------:R-:W-:-:S00]  /*9a70*/  BRA `(.L_x_232) ;  /* 0xfffffffc00fc7947 */ /* 0x000fc0000383ffff */
[----:B------:R-:W-:-:S00]  /*9a80*/  NOP ;  /* 0x0000000000007918 */ /* 0x000fc00000000000 */
[----:B------:R-:W-:-:S00]  /*9a90*/  NOP ;  /* 0x0000000000007918 */ /* 0x000fc00000000000 */
[----:B------:R-:W-:-:S00]  /*9aa0*/  NOP ;  /* 0x0000000000007918 */ /* 0x000fc00000000000 */
[----:B------:R-:W-:-:S00]  /*9ab0*/  NOP ;  /* 0x0000000000007918 */ /* 0x000fc00000000000 */
[----:B------:R-:W-:-:S00]  /*9ac0*/  NOP ;  /* 0x0000000000007918 */ /* 0x000fc00000000000 */
[----:B------:R-:W-:-:S00]  /*9ad0*/  NOP ;  /* 0x0000000000007918 */ /* 0x000fc00000000000 */
[----:B------:R-:W-:-:S00]  /*9ae0*/  NOP ;  /* 0x0000000000007918 */ /* 0x000fc00000000000 */
[----:B------:R-:W-:-:S00]  /*9af0*/  NOP ;  /* 0x0000000000007918 */ /* 0x000fc00000000000 */
.L_x_233:


//--------------------- .nv.global.init           --------------------------
	.section	.nv.global.init,"aw",@progbits
.nv.global.init:
	.type		$str$27,@object
	.size		$str$27,($str$28 - $str$27)
$str$27:
        /*0000*/ 	.byte	0x28, 0x61, 0x64, 0x64, 0x72, 0x65, 0x73, 0x73, 0x20, 0x26, 0x20, 0x6d, 0x61, 0x73, 0x6b, 0x29
        /*0010*/ 	.byte	0x20, 0x3d, 0x3d, 0x20, 0x30, 0x00
	.type		$str$28,@object
	.size		$str$28,($str$26 - $str$28)
$str$28:
        /*0016*/ 	.byte	0x2f, 0x74, 0x6d, 0x70, 0x2f, 0x63, 0x75, 0x74, 0x6c, 0x61, 0x73, 0x73, 0x5f, 0x73, 0x77, 0x65
        /*0026*/ 	.byte	0x65, 0x70, 0x5f, 0x73, 0x72, 0x63, 0x2f, 0x69, 0x6e, 0x63, 0x6c, 0x75, 0x64, 0x65, 0x2f, 0x63
        /*0036*/ 	.byte	0x75, 0x74, 0x65, 0x2f, 0x70, 0x6f, 0x69, 0x6e, 0x74, 0x65, 0x72, 0x5f, 0x66, 0x6c, 0x61, 0x67
        /*0046*/ 	.byte	0x67, 0x65, 0x64, 0x2e, 0x68, 0x70, 0x70, 0x00
	.type		$str$26,@object
	.size		$str$26,($str$25 - $str$26)
$str$26:
        /*004e*/ 	.byte	0x2f, 0x74, 0x6d, 0x70, 0x2f, 0x63, 0x75, 0x74, 0x6c, 0x61, 0x73, 0x73, 0x5f, 0x73, 0x77, 0x65
        /*005e*/ 	.byte	0x65, 0x70, 0x5f, 0x73, 0x72, 0x63, 0x2f, 0x69, 0x6e, 0x63, 0x6c, 0x75, 0x64, 0x65, 0x2f, 0x63
        /*006e*/ 	.byte	0x75, 0x74, 0x65, 0x2f, 0x61, 0x74, 0x6f, 0x6d, 0x2f, 0x63, 0x6f, 0x70, 0x79, 0x5f, 0x74, 0x72
        /*007e*/ 	.byte	0x61, 0x69, 0x74, 0x73, 0x5f, 0x73, 0x6d, 0x31, 0x30, 0x30, 0x2e, 0x68, 0x70, 0x70, 0x00
	.type		$str$25,@object
	.size		$str$25,(__unnamed_1 - $str$25)
$str$25:
        /*008d*/ 	.byte	0x28, 0x28, 0x75, 0x69, 0x6e, 0x74, 0x33, 0x32, 0x5f, 0x74, 0x28, 0x74, 0x68, 0x72, 0x65, 0x61
        /*009d*/ 	.byte	0x64, 0x49, 0x64, 0x78, 0x2e, 0x78, 0x29, 0x20, 0x2f, 0x20, 0x33, 0x32, 0x29, 0x20, 0x25, 0x20
        /*00ad*/ 	.byte	0x34, 0x29, 0x20, 0x3d, 0x3d, 0x20, 0x28, 0x28, 0x28, 0x74, 0x6d, 0x65, 0x6d, 0x5f, 0x61, 0x64
        /*00bd*/ 	.byte	0x64, 0x72, 0x20, 0x3e, 0x3e, 0x20, 0x31, 0x36, 0x29, 0x20, 0x2f, 0x20, 0x33, 0x32, 0x29, 0x20
        /*00cd*/ 	.byte	0x25, 0x20, 0x34, 0x29, 0x00
	.type		__unnamed_1,@object
	.size		__unnamed_1,(__unnamed_2 - __unnamed_1)
__unnamed_1:
        /*00d2*/ 	.byte	0x61, 0x75, 0x74, 0x6f, 0x20, 0x63, 0x75, 0x74, 0x65, 0x3a, 0x3a, 0x61, 0x73, 0x5f, 0x70, 0x6f
        /* <DEDUP_REMOVED lines=24> */
        /*0262*/ 	.byte	0x3c, 0x34, 0x30, 0x39, 0x36, 0x3e, 0x3e, 0x3e, 0x3e, 0x5d, 0x00
	.type		__unnamed_2,@object
	.size		__unnamed_2,(.L_2 - __unnamed_2)
__unnamed_2:
        /* <DEDUP_REMOVED lines=40> */
        /*04ed*/ 	.byte	0x74, 0x65, 0x3a, 0x3a, 0x43, 0x3c, 0x30, 0x3e, 0x3e, 0x3e, 0x3e, 0x5d, 0x00
.L_2:


//--------------------- .nv.shared._ZN7cutlass13device_kernelINS_4gemm6kernel13GemmUniversalIN4cute5tupleIJiiiiEEENS1_10collective13CollectiveMmaINS1_35MainloopSm100TmaUmmaWarpSpecializedILi34ELi2ELi4ENS5_IJNS4_1CILi1EEESB_SB_EEEEENS5_IJNSA_ILi64EEENSA_ILi128EEENSA_ILi32EEEEEENS_12float_e4m3_tENS5_IJSB_llEEESI_NS5_IJlSB_lEEENS4_8TiledMMAINS4_8MMA_AtomIJNS4_10MMA_TraitsINS4_19SM100_MMA_F8F6F4_SSEJSI_SI_fSE_SF_NS4_17integral_constantINS4_4UMMA5MajorELSR_1EEENSP_ISR_LSR_0EEENSP_INSQ_7ScaleInELSU_0EEESV_EEEEEENS4_6LayoutISC_NS5_IJNSA_ILi0EEESZ_SZ_EEEEENS5_IJNS4_10UnderscoreES12_S12_EEEEENS4_13SM90_TMA_LOADENS4_14ComposedLayoutINS4_7SwizzleILi2ELi4ELi3EEENS4_18smem_ptr_flag_bitsILi8EEENSY_INS5_IJSE_NSA_ILi8EEEEEENS5_IJSB_SE_EEEEEEEvNS4_8identityES15_NS16_INS17_ILi1ELi4ELi3EEES1A_NSY_INS5_IJS1B_SG_EEENS5_IJSG_SB_EEEEEEEvS1G_EENS_8epilogue10collective18CollectiveEpilogueINS1N_23Sm100TmaWarpSpecializedILi2ELi2ELi32ELb0ELb0EEEJSH_NS5_IJNSY_ISE_SB_EES1S_EEESI_SK_SI_SK_NS1N_6fusion15FusionCallbacksIS1R_NS1U_17LinearCombinationISI_fSI_fLNS_15FloatRoundStyleE2EEESH_S1T_JEEENS4_5SM1004TMEM4LOAD26SM100_TMEM_LOAD_16dp32b32xES15_NS16_IS18_S1A_NSY_INS5_IJS1B_SE_EEENS5_IJSE_SB_EEEEEEENS4_39AutoVectorizingCopyWithAssumedAlignmentILi128EEENS4_14SM90_TMA_STOREES27_S29_S29_EEEvvEEEEvNT_6ParamsE --------------------------
	.section	.nv.shared._ZN7cutlass13device_kernelINS_4gemm6kernel13GemmUniversalIN4cute5tupleIJiiiiEEENS1_10collective13CollectiveMmaINS1_35MainloopSm100TmaUmmaWarpSpecializedILi34ELi2ELi4ENS5_IJNS4_1CILi1EEESB_SB_EEEEENS5_IJNSA_ILi64EEENSA_ILi128EEENSA_ILi32EEEEEENS_12float_e4m3_tENS5_IJSB_llEEESI_NS5_IJlSB_lEEENS4_8TiledMMAINS4_8MMA_AtomIJNS4_10MMA_TraitsINS4_19SM100_MMA_F8F6F4_SSEJSI_SI_fSE_SF_NS4_17integral_constantINS4_4UMMA5MajorELSR_1EEENSP_ISR_LSR_0EEENSP_INSQ_7ScaleInELSU_0EEESV_EEEEEENS4_6LayoutISC_NS5_IJNSA_ILi0EEESZ_SZ_EEEEENS5_IJNS4_10UnderscoreES12_S12_EEEEENS4_13SM90_TMA_LOADENS4_14ComposedLayoutINS4_7SwizzleILi2ELi4ELi3EEENS4_18smem_ptr_flag_bitsILi8EEENSY_INS5_IJSE_NSA_ILi8EEEEEENS5_IJSB_SE_EEEEEEEvNS4_8identityES15_NS16_INS17_ILi1ELi4ELi3EEES1A_NSY_INS5_IJS1B_SG_EEENS5_IJSG_SB_EEEEEEEvS1G_EENS_8epilogue10collective18CollectiveEpilogueINS1N_23Sm100TmaWarpSpecializedILi2ELi2ELi32ELb0ELb0EEEJSH_NS5_IJNSY_ISE_SB_EES1S_EEESI_SK_SI_SK_NS1N_6fusion15FusionCallbacksIS1R_NS1U_17LinearCombinationISI_fSI_fLNS_15FloatRoundStyleE2EEESH_S1T_JEEENS4_5SM1004TMEM4LOAD26SM100_TMEM_LOAD_16dp32b32xES15_NS16_IS18_S1A_NSY_INS5_IJS1B_SE_EEENS5_IJSE_SB_EEEEEEENS4_39AutoVectorizingCopyWithAssumedAlignmentILi128EEENS4_14SM90_TMA_STOREES27_S29_S29_EEEvvEEEEvNT_6ParamsE,"aw",@nobits
	.sectionflags	@""
	.align	16
	.zero		1024


//--------------------- .nv.shared.reserved.0     --------------------------
	.section	.nv.shared.reserved.0,"aw",@nobits
	.weak		__nv_reservedSMEM_offset_0_alias
	.size		__nv_reservedSMEM_offset_0_alias, 0, 64
	.other		__nv_reservedSMEM_offset_0_alias,@"STO_CUDA_RESERVED_SHARED STV_DEFAULT"
__nv_reservedSMEM_offset_0_alias:
	.zero		0
.nv.shared.reserved.0:
	.zero		64
	.weak		__nv_reservedSMEM_tcgen05_partition
	.type		__nv_reservedSMEM_tcgen05_partition,@object
	.size		__nv_reservedSMEM_tcgen05_partition,(.L_0 - __nv_reservedSMEM_tcgen05_partition)
__nv_reservedSMEM_tcgen05_partition:
	.zero		32
.L_0:


//--------------------- .nv.global                --------------------------
	.section	.nv.global,"aw",@nobits
.nv.global:
	.type		_ZN40_INTERNAL_df99c35d_4_k_cu_701ff671_295434cute1_E,@object
	.size		_ZN40_INTERNAL_df99c35d_4_k_cu_701ff671_295434cute1_E,(_ZN40_INTERNAL_df99c35d_4_k_cu_701ff671_295434cuda3std3__45__cpo6cbeginE - _ZN40_INTERNAL_df99c35d_4_k_cu_701ff671_295434cute1_E)
_ZN40_INTERNAL_df99c35d_4_k_cu_701ff671_295434cute1_E:
	.zero		1
	.type		_ZN40_INTERNAL_df99c35d_4_k_cu_701ff671_295434cuda3std3__45__cpo6cbeginE,@object
	.size		_ZN40_INTERNAL_df99c35d_4_k_cu_701ff671_295434cuda3std3__45__cpo6cbeginE,(_ZN40_INTERNAL_df99c35d_4_k_cu_701ff671_295434cuda3std3__48in_placeE - _ZN40_INTERNAL_df99c35d_4_k_cu_701ff671_295434cuda3std3__45__cpo6cbeginE)
_ZN40_INTERNAL_df99c35d_4_k_cu_701ff671_295434cuda3std3__45__cpo6cbeginE:
	.zero		1
	.type		_ZN40_INTERNAL_df99c35d_4_k_cu_701ff671_295434cuda3std3__48in_placeE,@object
	.size		_ZN40_INTERNAL_df99c35d_4_k_cu_701ff671_295434cuda3std3__48in_placeE,(_ZN40_INTERNAL_df99c35d_4_k_cu_701ff671_295434cuda3std6ranges3__45__cpo9iter_moveE - _ZN40_INTERNAL_df99c35d_4_k_cu_701ff671_295434cuda3std3__48in_placeE)
_ZN40_INTERNAL_df99c35d_4_k_cu_701ff671_295434cuda3std3__48in_placeE:
	.zero		1
	.type		_ZN40_INTERNAL_df99c35d_4_k_cu_701ff671_295434cuda3std6ranges3__45__cpo9iter_moveE,@object
	.size		_ZN40_INTERNAL_df99c35d_4_k_cu_701ff671_295434cuda3std6ranges3__45__cpo9iter_moveE,(_ZN40_INTERNAL_df99c35d_4_k_cu_701ff671_295434cuda3std3__45__cpo5beginE - _ZN40_INTERNAL_df99c35d_4_k_cu_701ff671_295434cuda3std6ranges3__45__cpo9iter_moveE)
_ZN40_INTERNAL_df99c35d_4_k_cu_701ff671_295434cuda3std6ranges3__45__cpo9iter_moveE:
	.zero		1
	.type		_ZN40_INTERNAL_df99c35d_4_k_cu_701ff671_295434cuda3std3__45__cpo5beginE,@object
	.size		_ZN40_INTERNAL_df99c35d_4_k_cu_701ff671_295434cuda3std3__45__cpo5beginE,(_ZN40_INTERNAL_df99c35d_4_k_cu_701ff671_295434cuda3std3__442_GLOBAL__N__df99c35d_4_k_cu_701ff671_295436ignoreE - _ZN40_INTERNAL_df99c35d_4_k_cu_701ff671_295434cuda3std3__45__cpo5beginE)
_ZN40_INTERNAL_df99c35d_4_k_cu_701ff671_295434cuda3std3__45__cpo5beginE:
	.zero		1
	.type		_ZN40_INTERNAL_df99c35d_4_k_cu_701ff671_295434cuda3std3__442_GLOBAL__N__df99c35d_4_k_cu_701ff671_295436ignoreE,@object
	.size		_ZN40_INTERNAL_df99c35d_4_k_cu_701ff671_295434cuda3std3__442_GLOBAL__N__df99c35d_4_k_cu_701ff671_295436ignoreE,(_ZN40_INTERNAL_df99c35d_4_k_cu_701ff671_295434cute7productE - _ZN40_INTERNAL_df99c35d_4_k_cu_701ff671_295434cuda3std3__442_GLOBAL__N__df99c35d_4_k_cu_701ff671_295436ignoreE)
_ZN40_INTERNAL_df99c35d_4_k_cu_701ff671_295434cuda3std3__442_GLOBAL__N__df99c35d_4_k_cu_701ff671_295436ignoreE:
	.zero		1
	.type		_ZN40_INTERNAL_df99c35d_4_k_cu_701ff671_295434cute7productE,@object
	.size		_ZN40_INTERNAL_df99c35d_4_k_cu_701ff671_295434cute7productE,(_ZN40_INTERNAL_df99c35d_4_k_cu_701ff671_295434cuda3std3__45__cpo3endE - _ZN40_INTERNAL_df99c35d_4_k_cu_701ff671_295434cute7productE)
_ZN40_INTERNAL_df99c35d_4_k_cu_701ff671_295434cute7productE:
	.zero		1
	.type		_ZN40_INTERNAL_df99c35d_4_k_cu_701ff671_295434cuda3std3__45__cpo3endE,@object
	.size		_ZN40_INTERNAL_df99c35d_4_k_cu_701ff671_295434cuda3std3__45__cpo3endE,(_ZN40_INTERNAL_df99c35d_4_k_cu_701ff671_295434cuda3std3__419piecewise_constructE - _ZN40_INTERNAL_df99c35d_4_k_cu_701ff671_295434cuda3std3__45__cpo3endE)
_ZN40_INTERNAL_df99c35d_4_k_cu_701ff671_295434cuda3std3__45__cpo3endE:
	.zero		1
	.type		_ZN40_INTERNAL_df99c35d_4_k_cu_701ff671_295434cuda3std3__419piecewise_constructE,@object
	.size		_ZN40_INTERNAL_df99c35d_4_k_cu_701ff671_295434cuda3std3__419piecewise_constructE,(_ZN40_INTERNAL_df99c35d_4_k_cu_701ff671_295434cuda3std3__45__cpo4cendE - _ZN40_INTERNAL_df99c35d_4_k_cu_701ff671_295434cuda3std3__419piecewise_constructE)
_ZN40_INTERNAL_df99c35d_4_k_cu_701ff671_295434cuda3std3__419piecewise_constructE:
	.zero		1
	.type		_ZN40_INTERNAL_df99c35d_4_k_cu_701ff671_295434cuda3std3__45__cpo4cendE,@object
	.size		_ZN40_INTERNAL_df99c35d_4_k_cu_701ff671_295434cuda3std3__45__cpo4cendE,(_ZN40_INTERNAL_df99c35d_4_k_cu_701ff671_295434cuda3std6ranges3__45__cpo4swapE - _ZN40_INTERNAL_df99c35d_4_k_cu_701ff671_295434cuda3std3__45__cpo4cendE)
_ZN40_INTERNAL_df99c35d_4_k_cu_701ff671_295434cuda3std3__45__cpo4cendE:
	.zero		1
	.type		_ZN40_INTERNAL_df99c35d_4_k_cu_701ff671_295434cuda3std6ranges3__45__cpo4swapE,@object
	.size		_ZN40_INTERNAL_df99c35d_4_k_cu_701ff671_295434cuda3std6ranges3__45__cpo4swapE,(.L_10 - _ZN40_INTERNAL_df99c35d_4_k_cu_701ff671_295434cuda3std6ranges3__45__cpo4swapE)
_ZN40_INTERNAL_df99c35d_4_k_cu_701ff671_295434cuda3std6ranges3__45__cpo4swapE:
	.zero		1
.L_10:


//--------------------- .nv.constant0._ZN7cutlass13device_kernelINS_4gemm6kernel13GemmUniversalIN4cute5tupleIJiiiiEEENS1_10collective13CollectiveMmaINS1_35MainloopSm100TmaUmmaWarpSpecializedILi34ELi2ELi4ENS5_IJNS4_1CILi1EEESB_SB_EEEEENS5_IJNSA_ILi64EEENSA_ILi128EEENSA_ILi32EEEEEENS_12float_e4m3_tENS5_IJSB_llEEESI_NS5_IJlSB_lEEENS4_8TiledMMAINS4_8MMA_AtomIJNS4_10MMA_TraitsINS4_19SM100_MMA_F8F6F4_SSEJSI_SI_fSE_SF_NS4_17integral_constantINS4_4UMMA5MajorELSR_1EEENSP_ISR_LSR_0EEENSP_INSQ_7ScaleInELSU_0EEESV_EEEEEENS4_6LayoutISC_NS5_IJNSA_ILi0EEESZ_SZ_EEEEENS5_IJNS4_10UnderscoreES12_S12_EEEEENS4_13SM90_TMA_LOADENS4_14ComposedLayoutINS4_7SwizzleILi2ELi4ELi3EEENS4_18smem_ptr_flag_bitsILi8EEENSY_INS5_IJSE_NSA_ILi8EEEEEENS5_IJSB_SE_EEEEEEEvNS4_8identityES15_NS16_INS17_ILi1ELi4ELi3EEES1A_NSY_INS5_IJS1B_SG_EEENS5_IJSG_SB_EEEEEEEvS1G_EENS_8epilogue10collective18CollectiveEpilogueINS1N_23Sm100TmaWarpSpecializedILi2ELi2ELi32ELb0ELb0EEEJSH_NS5_IJNSY_ISE_SB_EES1S_EEESI_SK_SI_SK_NS1N_6fusion15FusionCallbacksIS1R_NS1U_17LinearCombinationISI_fSI_fLNS_15FloatRoundStyleE2EEESH_S1T_JEEENS4_5SM1004TMEM4LOAD26SM100_TMEM_LOAD_16dp32b32xES15_NS16_IS18_S1A_NSY_INS5_IJS1B_SE_EEENS5_IJSE_SB_EEEEEEENS4_39AutoVectorizingCopyWithAssumedAlignmentILi128EEENS4_14SM90_TMA_STOREES27_S29_S29_EEEvvEEEEvNT_6ParamsE --------------------------
	.section	.nv.constant0._ZN7cutlass13device_kernelINS_4gemm6kernel13GemmUniversalIN4cute5tupleIJiiiiEEENS1_10collective13CollectiveMmaINS1_35MainloopSm100TmaUmmaWarpSpecializedILi34ELi2ELi4ENS5_IJNS4_1CILi1EEESB_SB_EEEEENS5_IJNSA_ILi64EEENSA_ILi128EEENSA_ILi32EEEEEENS_12float_e4m3_tENS5_IJSB_llEEESI_NS5_IJlSB_lEEENS4_8TiledMMAINS4_8MMA_AtomIJNS4_10MMA_TraitsINS4_19SM100_MMA_F8F6F4_SSEJSI_SI_fSE_SF_NS4_17integral_constantINS4_4UMMA5MajorELSR_1EEENSP_ISR_LSR_0EEENSP_INSQ_7ScaleInELSU_0EEESV_EEEEEENS4_6LayoutISC_NS5_IJNSA_ILi0EEESZ_SZ_EEEEENS5_IJNS4_10UnderscoreES12_S12_EEEEENS4_13SM90_TMA_LOADENS4_14ComposedLayoutINS4_7SwizzleILi2ELi4ELi3EEENS4_18smem_ptr_flag_bitsILi8EEENSY_INS5_IJSE_NSA_ILi8EEEEEENS5_IJSB_SE_EEEEEEEvNS4_8identityES15_NS16_INS17_ILi1ELi4ELi3EEES1A_NSY_INS5_IJS1B_SG_EEENS5_IJSG_SB_EEEEEEEvS1G_EENS_8epilogue10collective18CollectiveEpilogueINS1N_23Sm100TmaWarpSpecializedILi2ELi2ELi32ELb0ELb0EEEJSH_NS5_IJNSY_ISE_SB_EES1S_EEESI_SK_SI_SK_NS1N_6fusion15FusionCallbacksIS1R_NS1U_17LinearCombinationISI_fSI_fLNS_15FloatRoundStyleE2EEESH_S1T_JEEENS4_5SM1004TMEM4LOAD26SM100_TMEM_LOAD_16dp32b32xES15_NS16_IS18_S1A_NSY_INS5_IJS1B_SE_EEENS5_IJSE_SB_EEEEEEENS4_39AutoVectorizingCopyWithAssumedAlignmentILi128EEENS4_14SM90_TMA_STOREES27_S29_S29_EEEvvEEEEvNT_6ParamsE,"a",@progbits
	.sectionflags	@""
	.align	4
.nv.constant0._ZN7cutlass13device_kernelINS_4gemm6kernel13GemmUniversalIN4cute5tupleIJiiiiEEENS1_10collective13CollectiveMmaINS1_35MainloopSm100TmaUmmaWarpSpecializedILi34ELi2ELi4ENS5_IJNS4_1CILi1EEESB_SB_EEEEENS5_IJNSA_ILi64EEENSA_ILi128EEENSA_ILi32EEEEEENS_12float_e4m3_tENS5_IJSB_llEEESI_NS5_IJlSB_lEEENS4_8TiledMMAINS4_8MMA_AtomIJNS4_10MMA_TraitsINS4_19SM100_MMA_F8F6F4_SSEJSI_SI_fSE_SF_NS4_17integral_constantINS4_4UMMA5MajorELSR_1EEENSP_ISR_LSR_0EEENSP_INSQ_7ScaleInELSU_0EEESV_EEEEEENS4_6LayoutISC_NS5_IJNSA_ILi0EEESZ_SZ_EEEEENS5_IJNS4_10UnderscoreES12_S12_EEEEENS4_13SM90_TMA_LOADENS4_14ComposedLayoutINS4_7SwizzleILi2ELi4ELi3EEENS4_18smem_ptr_flag_bitsILi8EEENSY_INS5_IJSE_NSA_ILi8EEEEEENS5_IJSB_SE_EEEEEEEvNS4_8identityES15_NS16_INS17_ILi1ELi4ELi3EEES1A_NSY_INS5_IJS1B_SG_EEENS5_IJSG_SB_EEEEEEEvS1G_EENS_8epilogue10collective18CollectiveEpilogueINS1N_23Sm100TmaWarpSpecializedILi2ELi2ELi32ELb0ELb0EEEJSH_NS5_IJNSY_ISE_SB_EES1S_EEESI_SK_SI_SK_NS1N_6fusion15FusionCallbacksIS1R_NS1U_17LinearCombinationISI_fSI_fLNS_15FloatRoundStyleE2EEESH_S1T_JEEENS4_5SM1004TMEM4LOAD26SM100_TMEM_LOAD_16dp32b32xES15_NS16_IS18_S1A_NSY_INS5_IJS1B_SE_EEENS5_IJSE_SB_EEEEEEENS4_39AutoVectorizingCopyWithAssumedAlignmentILi128EEENS4_14SM90_TMA_STOREES27_S29_S29_EEEvvEEEEvNT_6ParamsE:
	.zero		2944


//--------------------- SYMBOLS --------------------------

	.type		.nv.reservedSmem.offset0,@object
	.size		.nv.reservedSmem.offset0,0x4
	.type		.nv.reservedSmem.cap,@object
	.size		.nv.reservedSmem.cap,0x4
	.type		__assertfail,@function
